//
// Generated by NVIDIA NVVM Compiler
//
// Compiler Build ID: CL-36424714
// Cuda compilation tools, release 13.0, V13.0.88
// Based on NVVM 20.0.0
//

.version 9.0
.target sm_100
.address_size 64

	// .globl	_Z9matmulvecPfS_iiS_

.visible .entry _Z9matmulvecPfS_iiS_(
	.param .u64 .ptr .align 1 _Z9matmulvecPfS_iiS__param_0,
	.param .u64 .ptr .align 1 _Z9matmulvecPfS_iiS__param_1,
	.param .u32 _Z9matmulvecPfS_iiS__param_2,
	.param .u32 _Z9matmulvecPfS_iiS__param_3,
	.param .u64 .ptr .align 1 _Z9matmulvecPfS_iiS__param_4
)
{
	.reg .pred 	%p<11>;
	.reg .b32 	%r<38>;
	.reg .b32 	%f<112>;
	.reg .b64 	%rd<31>;

	ld.param.u64 	%rd11, [_Z9matmulvecPfS_iiS__param_0];
	ld.param.u64 	%rd12, [_Z9matmulvecPfS_iiS__param_1];
	ld.param.u32 	%r24, [_Z9matmulvecPfS_iiS__param_2];
	ld.param.u32 	%r23, [_Z9matmulvecPfS_iiS__param_3];
	ld.param.u64 	%rd10, [_Z9matmulvecPfS_iiS__param_4];
	cvta.to.global.u64 	%rd1, %rd12;
	cvta.to.global.u64 	%rd2, %rd11;
	mov.u32 	%r25, %ctaid.x;
	mov.u32 	%r26, %ntid.x;
	mov.u32 	%r27, %tid.x;
	mad.lo.s32 	%r1, %r25, %r26, %r27;
	setp.ge.s32 	%p1, %r1, %r24;
	@%p1 bra 	$L__BB0_15;
	setp.lt.s32 	%p2, %r23, 1;
	mov.f32 	%f111, 0f00000000;
	@%p2 bra 	$L__BB0_14;
	mul.lo.s32 	%r2, %r23, %r1;
	and.b32  	%r3, %r23, 15;
	setp.lt.u32 	%p3, %r23, 16;
	mov.f32 	%f111, 0f00000000;
	mov.b32 	%r34, 0;
	@%p3 bra 	$L__BB0_5;
	and.b32  	%r34, %r23, 2147483632;
	neg.s32 	%r32, %r34;
	add.s64 	%rd3, %rd2, 32;
	add.s64 	%rd29, %rd1, 32;
	mov.f32 	%f111, 0f00000000;
	mov.u32 	%r31, %r2;
$L__BB0_4:
	.pragma "nounroll";
	mul.wide.s32 	%rd13, %r31, 4;
	add.s64 	%rd14, %rd3, %rd13;
	ld.global.f32 	%f18, [%rd14+-32];
	ld.global.f32 	%f19, [%rd29+-32];
	fma.rn.f32 	%f20, %f18, %f19, %f111;
	ld.global.f32 	%f21, [%rd14+-28];
	ld.global.f32 	%f22, [%rd29+-28];
	fma.rn.f32 	%f23, %f21, %f22, %f20;
	ld.global.f32 	%f24, [%rd14+-24];
	ld.global.f32 	%f25, [%rd29+-24];
	fma.rn.f32 	%f26, %f24, %f25, %f23;
	ld.global.f32 	%f27, [%rd14+-20];
	ld.global.f32 	%f28, [%rd29+-20];
	fma.rn.f32 	%f29, %f27, %f28, %f26;
	ld.global.f32 	%f30, [%rd14+-16];
	ld.global.f32 	%f31, [%rd29+-16];
	fma.rn.f32 	%f32, %f30, %f31, %f29;
	ld.global.f32 	%f33, [%rd14+-12];
	ld.global.f32 	%f34, [%rd29+-12];
	fma.rn.f32 	%f35, %f33, %f34, %f32;
	ld.global.f32 	%f36, [%rd14+-8];
	ld.global.f32 	%f37, [%rd29+-8];
	fma.rn.f32 	%f38, %f36, %f37, %f35;
	ld.global.f32 	%f39, [%rd14+-4];
	ld.global.f32 	%f40, [%rd29+-4];
	fma.rn.f32 	%f41, %f39, %f40, %f38;
	ld.global.f32 	%f42, [%rd14];
	ld.global.f32 	%f43, [%rd29];
	fma.rn.f32 	%f44, %f42, %f43, %f41;
	ld.global.f32 	%f45, [%rd14+4];
	ld.global.f32 	%f46, [%rd29+4];
	fma.rn.f32 	%f47, %f45, %f46, %f44;
	ld.global.f32 	%f48, [%rd14+8];
	ld.global.f32 	%f49, [%rd29+8];
	fma.rn.f32 	%f50, %f48, %f49, %f47;
	ld.global.f32 	%f51, [%rd14+12];
	ld.global.f32 	%f52, [%rd29+12];
	fma.rn.f32 	%f53, %f51, %f52, %f50;
	ld.global.f32 	%f54, [%rd14+16];
	ld.global.f32 	%f55, [%rd29+16];
	fma.rn.f32 	%f56, %f54, %f55, %f53;
	ld.global.f32 	%f57, [%rd14+20];
	ld.global.f32 	%f58, [%rd29+20];
	fma.rn.f32 	%f59, %f57, %f58, %f56;
	ld.global.f32 	%f60, [%rd14+24];
	ld.global.f32 	%f61, [%rd29+24];
	fma.rn.f32 	%f62, %f60, %f61, %f59;
	ld.global.f32 	%f63, [%rd14+28];
	ld.global.f32 	%f64, [%rd29+28];
	fma.rn.f32 	%f111, %f63, %f64, %f62;
	add.s32 	%r32, %r32, 16;
	add.s32 	%r31, %r31, 16;
	add.s64 	%rd29, %rd29, 64;
	setp.ne.s32 	%p4, %r32, 0;
	@%p4 bra 	$L__BB0_4;
$L__BB0_5:
	setp.eq.s32 	%p5, %r3, 0;
	@%p5 bra 	$L__BB0_14;
	and.b32  	%r11, %r23, 7;
	setp.lt.u32 	%p6, %r3, 8;
	@%p6 bra 	$L__BB0_8;
	add.s32 	%r29, %r34, %r2;
	mul.wide.s32 	%rd15, %r29, 4;
	add.s64 	%rd16, %rd2, %rd15;
	ld.global.f32 	%f66, [%rd16];
	mul.wide.u32 	%rd17, %r34, 4;
	add.s64 	%rd18, %rd1, %rd17;
	ld.global.f32 	%f67, [%rd18];
	fma.rn.f32 	%f68, %f66, %f67, %f111;
	ld.global.f32 	%f69, [%rd16+4];
	ld.global.f32 	%f70, [%rd18+4];
	fma.rn.f32 	%f71, %f69, %f70, %f68;
	ld.global.f32 	%f72, [%rd16+8];
	ld.global.f32 	%f73, [%rd18+8];
	fma.rn.f32 	%f74, %f72, %f73, %f71;
	ld.global.f32 	%f75, [%rd16+12];
	ld.global.f32 	%f76, [%rd18+12];
	fma.rn.f32 	%f77, %f75, %f76, %f74;
	ld.global.f32 	%f78, [%rd16+16];
	ld.global.f32 	%f79, [%rd18+16];
	fma.rn.f32 	%f80, %f78, %f79, %f77;
	ld.global.f32 	%f81, [%rd16+20];
	ld.global.f32 	%f82, [%rd18+20];
	fma.rn.f32 	%f83, %f81, %f82, %f80;
	ld.global.f32 	%f84, [%rd16+24];
	ld.global.f32 	%f85, [%rd18+24];
	fma.rn.f32 	%f86, %f84, %f85, %f83;
	ld.global.f32 	%f87, [%rd16+28];
	ld.global.f32 	%f88, [%rd18+28];
	fma.rn.f32 	%f111, %f87, %f88, %f86;
	add.s32 	%r34, %r34, 8;
$L__BB0_8:
	setp.eq.s32 	%p7, %r11, 0;
	@%p7 bra 	$L__BB0_14;
	and.b32  	%r14, %r23, 3;
	setp.lt.u32 	%p8, %r11, 4;
	@%p8 bra 	$L__BB0_11;
	add.s32 	%r30, %r34, %r2;
	mul.wide.s32 	%rd19, %r30, 4;
	add.s64 	%rd20, %rd2, %rd19;
	ld.global.f32 	%f90, [%rd20];
	mul.wide.u32 	%rd21, %r34, 4;
	add.s64 	%rd22, %rd1, %rd21;
	ld.global.f32 	%f91, [%rd22];
	fma.rn.f32 	%f92, %f90, %f91, %f111;
	ld.global.f32 	%f93, [%rd20+4];
	ld.global.f32 	%f94, [%rd22+4];
	fma.rn.f32 	%f95, %f93, %f94, %f92;
	ld.global.f32 	%f96, [%rd20+8];
	ld.global.f32 	%f97, [%rd22+8];
	fma.rn.f32 	%f98, %f96, %f97, %f95;
	ld.global.f32 	%f99, [%rd20+12];
	ld.global.f32 	%f100, [%rd22+12];
	fma.rn.f32 	%f111, %f99, %f100, %f98;
	add.s32 	%r34, %r34, 4;
$L__BB0_11:
	setp.eq.s32 	%p9, %r14, 0;
	@%p9 bra 	$L__BB0_14;
	mul.wide.u32 	%rd23, %r34, 4;
	add.s64 	%rd30, %rd1, %rd23;
	add.s32 	%r37, %r34, %r2;
	neg.s32 	%r36, %r14;
$L__BB0_13:
	.pragma "nounroll";
	mul.wide.s32 	%rd24, %r37, 4;
	add.s64 	%rd25, %rd2, %rd24;
	ld.global.f32 	%f101, [%rd25];
	ld.global.f32 	%f102, [%rd30];
	fma.rn.f32 	%f111, %f101, %f102, %f111;
	add.s64 	%rd30, %rd30, 4;
	add.s32 	%r37, %r37, 1;
	add.s32 	%r36, %r36, 1;
	setp.ne.s32 	%p10, %r36, 0;
	@%p10 bra 	$L__BB0_13;
$L__BB0_14:
	cvta.to.global.u64 	%rd26, %rd10;
	mul.wide.s32 	%rd27, %r1, 4;
	add.s64 	%rd28, %rd26, %rd27;
	st.global.f32 	[%rd28], %f111;
$L__BB0_15:
	ret;

}
	// .globl	_Z9matmulmat8c_matrixS_S_
.visible .entry _Z9matmulmat8c_matrixS_S_(
	.param .align 8 .b8 _Z9matmulmat8c_matrixS_S__param_0[40],
	.param .align 8 .b8 _Z9matmulmat8c_matrixS_S__param_1[40],
	.param .align 8 .b8 _Z9matmulmat8c_matrixS_S__param_2[40]
)
{
	.reg .pred 	%p<13>;
	.reg .b32 	%r<10>;
	.reg .b32 	%f<112>;
	.reg .b64 	%rd<144>;

	ld.param.u64 	%rd36, [_Z9matmulmat8c_matrixS_S__param_2+32];
	ld.param.u64 	%rd32, [_Z9matmulmat8c_matrixS_S__param_2];
	ld.param.u64 	%rd1, [_Z9matmulmat8c_matrixS_S__param_0];
	ld.param.u64 	%rd2, [_Z9matmulmat8c_matrixS_S__param_0+16];
	ld.param.u64 	%rd4, [_Z9matmulmat8c_matrixS_S__param_1];
	ld.param.u64 	%rd5, [_Z9matmulmat8c_matrixS_S__param_1+32];
	ld.param.u64 	%rd37, [_Z9matmulmat8c_matrixS_S__param_0+8];
	ld.param.u64 	%rd38, [_Z9matmulmat8c_matrixS_S__param_0+32];
	ld.param.u64 	%rd39, [_Z9matmulmat8c_matrixS_S__param_1+16];
	cvta.to.global.u64 	%rd3, %rd38;
	mov.u32 	%r1, %ctaid.x;
	mov.u32 	%r2, %ntid.x;
	mov.u32 	%r3, %tid.x;
	mad.lo.s32 	%r4, %r1, %r2, %r3;
	mov.u32 	%r5, %ctaid.y;
	mov.u32 	%r6, %ntid.y;
	mov.u32 	%r7, %tid.y;
	mad.lo.s32 	%r8, %r5, %r6, %r7;
	cvt.s64.s32 	%rd6, %r4;
	setp.le.u64 	%p1, %rd37, %rd6;
	cvt.u64.u32 	%rd7, %r8;
	setp.le.u64 	%p2, %rd39, %rd7;
	or.pred  	%p3, %p1, %p2;
	@%p3 bra 	$L__BB1_14;
	setp.eq.s64 	%p4, %rd2, 0;
	mov.f32 	%f111, 0f00000000;
	@%p4 bra 	$L__BB1_13;
	mul.lo.s64 	%rd8, %rd1, %rd6;
	cvta.to.global.u64 	%rd42, %rd5;
	shl.b64 	%rd43, %rd7, 2;
	add.s64 	%rd9, %rd42, %rd43;
	and.b64  	%rd10, %rd2, 15;
	setp.lt.u64 	%p5, %rd2, 16;
	mov.f32 	%f111, 0f00000000;
	mov.b64 	%rd140, 0;
	@%p5 bra 	$L__BB1_5;
	and.b64  	%rd140, %rd2, -16;
	shl.b64 	%rd12, %rd4, 4;
	add.s64 	%rd44, %rd8, %rd3;
	add.s64 	%rd136, %rd44, 32;
	mov.f32 	%f111, 0f00000000;
	mov.u64 	%rd137, %rd9;
	mov.u64 	%rd138, %rd140;
$L__BB1_4:
	.pragma "nounroll";
	ld.global.f32 	%f18, [%rd136+-32];
	ld.global.f32 	%f19, [%rd137];
	fma.rn.f32 	%f20, %f18, %f19, %f111;
	ld.global.f32 	%f21, [%rd136+-28];
	add.s64 	%rd45, %rd137, %rd4;
	ld.global.f32 	%f22, [%rd45];
	fma.rn.f32 	%f23, %f21, %f22, %f20;
	ld.global.f32 	%f24, [%rd136+-24];
	add.s64 	%rd46, %rd45, %rd4;
	ld.global.f32 	%f25, [%rd46];
	fma.rn.f32 	%f26, %f24, %f25, %f23;
	ld.global.f32 	%f27, [%rd136+-20];
	add.s64 	%rd47, %rd46, %rd4;
	ld.global.f32 	%f28, [%rd47];
	fma.rn.f32 	%f29, %f27, %f28, %f26;
	ld.global.f32 	%f30, [%rd136+-16];
	add.s64 	%rd48, %rd47, %rd4;
	ld.global.f32 	%f31, [%rd48];
	fma.rn.f32 	%f32, %f30, %f31, %f29;
	ld.global.f32 	%f33, [%rd136+-12];
	add.s64 	%rd49, %rd48, %rd4;
	ld.global.f32 	%f34, [%rd49];
	fma.rn.f32 	%f35, %f33, %f34, %f32;
	ld.global.f32 	%f36, [%rd136+-8];
	add.s64 	%rd50, %rd49, %rd4;
	ld.global.f32 	%f37, [%rd50];
	fma.rn.f32 	%f38, %f36, %f37, %f35;
	ld.global.f32 	%f39, [%rd136+-4];
	add.s64 	%rd51, %rd50, %rd4;
	ld.global.f32 	%f40, [%rd51];
	fma.rn.f32 	%f41, %f39, %f40, %f38;
	ld.global.f32 	%f42, [%rd136];
	add.s64 	%rd52, %rd51, %rd4;
	ld.global.f32 	%f43, [%rd52];
	fma.rn.f32 	%f44, %f42, %f43, %f41;
	ld.global.f32 	%f45, [%rd136+4];
	add.s64 	%rd53, %rd52, %rd4;
	ld.global.f32 	%f46, [%rd53];
	fma.rn.f32 	%f47, %f45, %f46, %f44;
	ld.global.f32 	%f48, [%rd136+8];
	add.s64 	%rd54, %rd53, %rd4;
	ld.global.f32 	%f49, [%rd54];
	fma.rn.f32 	%f50, %f48, %f49, %f47;
	ld.global.f32 	%f51, [%rd136+12];
	add.s64 	%rd55, %rd54, %rd4;
	ld.global.f32 	%f52, [%rd55];
	fma.rn.f32 	%f53, %f51, %f52, %f50;
	ld.global.f32 	%f54, [%rd136+16];
	add.s64 	%rd56, %rd55, %rd4;
	ld.global.f32 	%f55, [%rd56];
	fma.rn.f32 	%f56, %f54, %f55, %f53;
	ld.global.f32 	%f57, [%rd136+20];
	add.s64 	%rd57, %rd56, %rd4;
	ld.global.f32 	%f58, [%rd57];
	fma.rn.f32 	%f59, %f57, %f58, %f56;
	ld.global.f32 	%f60, [%rd136+24];
	add.s64 	%rd58, %rd57, %rd4;
	ld.global.f32 	%f61, [%rd58];
	fma.rn.f32 	%f62, %f60, %f61, %f59;
	ld.global.f32 	%f63, [%rd136+28];
	add.s64 	%rd59, %rd58, %rd4;
	ld.global.f32 	%f64, [%rd59];
	fma.rn.f32 	%f111, %f63, %f64, %f62;
	add.s64 	%rd138, %rd138, -16;
	add.s64 	%rd137, %rd137, %rd12;
	add.s64 	%rd136, %rd136, 64;
	setp.ne.s64 	%p6, %rd138, 0;
	@%p6 bra 	$L__BB1_4;
$L__BB1_5:
	setp.eq.s64 	%p7, %rd10, 0;
	@%p7 bra 	$L__BB1_13;
	add.s64 	%rd21, %rd3, %rd8;
	and.b64  	%rd22, %rd2, 7;
	setp.lt.u64 	%p8, %rd10, 8;
	@%p8 bra 	$L__BB1_8;
	shl.b64 	%rd60, %rd140, 2;
	add.s64 	%rd61, %rd21, %rd60;
	ld.global.f32 	%f66, [%rd61];
	mad.lo.s64 	%rd62, %rd140, %rd4, %rd9;
	ld.global.f32 	%f67, [%rd62];
	fma.rn.f32 	%f68, %f66, %f67, %f111;
	add.s64 	%rd63, %rd140, 1;
	and.b64  	%rd64, %rd63, 4294967295;
	shl.b64 	%rd65, %rd63, 2;
	and.b64  	%rd66, %rd65, 17179869180;
	add.s64 	%rd67, %rd21, %rd66;
	ld.global.f32 	%f69, [%rd67];
	mad.lo.s64 	%rd68, %rd64, %rd4, %rd9;
	ld.global.f32 	%f70, [%rd68];
	fma.rn.f32 	%f71, %f69, %f70, %f68;
	add.s64 	%rd69, %rd140, 2;
	and.b64  	%rd70, %rd69, 4294967295;
	shl.b64 	%rd71, %rd69, 2;
	and.b64  	%rd72, %rd71, 17179869180;
	add.s64 	%rd73, %rd21, %rd72;
	ld.global.f32 	%f72, [%rd73];
	mad.lo.s64 	%rd74, %rd70, %rd4, %rd9;
	ld.global.f32 	%f73, [%rd74];
	fma.rn.f32 	%f74, %f72, %f73, %f71;
	add.s64 	%rd75, %rd140, 3;
	and.b64  	%rd76, %rd75, 4294967295;
	shl.b64 	%rd77, %rd75, 2;
	and.b64  	%rd78, %rd77, 17179869180;
	add.s64 	%rd79, %rd21, %rd78;
	ld.global.f32 	%f75, [%rd79];
	mad.lo.s64 	%rd80, %rd76, %rd4, %rd9;
	ld.global.f32 	%f76, [%rd80];
	fma.rn.f32 	%f77, %f75, %f76, %f74;
	add.s64 	%rd81, %rd140, 4;
	and.b64  	%rd82, %rd81, 4294967295;
	shl.b64 	%rd83, %rd81, 2;
	and.b64  	%rd84, %rd83, 17179869180;
	add.s64 	%rd85, %rd21, %rd84;
	ld.global.f32 	%f78, [%rd85];
	mad.lo.s64 	%rd86, %rd82, %rd4, %rd9;
	ld.global.f32 	%f79, [%rd86];
	fma.rn.f32 	%f80, %f78, %f79, %f77;
	add.s64 	%rd87, %rd140, 5;
	and.b64  	%rd88, %rd87, 4294967295;
	shl.b64 	%rd89, %rd87, 2;
	and.b64  	%rd90, %rd89, 17179869180;
	add.s64 	%rd91, %rd21, %rd90;
	ld.global.f32 	%f81, [%rd91];
	mad.lo.s64 	%rd92, %rd88, %rd4, %rd9;
	ld.global.f32 	%f82, [%rd92];
	fma.rn.f32 	%f83, %f81, %f82, %f80;
	add.s64 	%rd93, %rd140, 6;
	and.b64  	%rd94, %rd93, 4294967295;
	shl.b64 	%rd95, %rd93, 2;
	and.b64  	%rd96, %rd95, 17179869180;
	add.s64 	%rd97, %rd21, %rd96;
	ld.global.f32 	%f84, [%rd97];
	mad.lo.s64 	%rd98, %rd94, %rd4, %rd9;
	ld.global.f32 	%f85, [%rd98];
	fma.rn.f32 	%f86, %f84, %f85, %f83;
	add.s64 	%rd99, %rd140, 7;
	and.b64  	%rd100, %rd99, 4294967295;
	shl.b64 	%rd101, %rd99, 2;
	and.b64  	%rd102, %rd101, 17179869180;
	add.s64 	%rd103, %rd21, %rd102;
	ld.global.f32 	%f87, [%rd103];
	mad.lo.s64 	%rd104, %rd100, %rd4, %rd9;
	ld.global.f32 	%f88, [%rd104];
	fma.rn.f32 	%f111, %f87, %f88, %f86;
	add.s64 	%rd105, %rd140, 8;
	and.b64  	%rd140, %rd105, 4294967295;
$L__BB1_8:
	setp.eq.s64 	%p9, %rd22, 0;
	@%p9 bra 	$L__BB1_13;
	and.b64  	%rd142, %rd2, 3;
	setp.lt.u64 	%p10, %rd22, 4;
	@%p10 bra 	$L__BB1_11;
	shl.b64 	%rd106, %rd140, 2;
	add.s64 	%rd107, %rd21, %rd106;
	ld.global.f32 	%f90, [%rd107];
	mad.lo.s64 	%rd108, %rd140, %rd4, %rd9;
	ld.global.f32 	%f91, [%rd108];
	fma.rn.f32 	%f92, %f90, %f91, %f111;
	add.s64 	%rd109, %rd140, 1;
	and.b64  	%rd110, %rd109, 4294967295;
	shl.b64 	%rd111, %rd109, 2;
	and.b64  	%rd112, %rd111, 17179869180;
	add.s64 	%rd113, %rd21, %rd112;
	ld.global.f32 	%f93, [%rd113];
	mad.lo.s64 	%rd114, %rd110, %rd4, %rd9;
	ld.global.f32 	%f94, [%rd114];
	fma.rn.f32 	%f95, %f93, %f94, %f92;
	add.s64 	%rd115, %rd140, 2;
	and.b64  	%rd116, %rd115, 4294967295;
	shl.b64 	%rd117, %rd115, 2;
	and.b64  	%rd118, %rd117, 17179869180;
	add.s64 	%rd119, %rd21, %rd118;
	ld.global.f32 	%f96, [%rd119];
	mad.lo.s64 	%rd120, %rd116, %rd4, %rd9;
	ld.global.f32 	%f97, [%rd120];
	fma.rn.f32 	%f98, %f96, %f97, %f95;
	add.s64 	%rd121, %rd140, 3;
	and.b64  	%rd122, %rd121, 4294967295;
	shl.b64 	%rd123, %rd121, 2;
	and.b64  	%rd124, %rd123, 17179869180;
	add.s64 	%rd125, %rd21, %rd124;
	ld.global.f32 	%f99, [%rd125];
	mad.lo.s64 	%rd126, %rd122, %rd4, %rd9;
	ld.global.f32 	%f100, [%rd126];
	fma.rn.f32 	%f111, %f99, %f100, %f98;
	add.s64 	%rd127, %rd140, 4;
	and.b64  	%rd140, %rd127, 4294967295;
$L__BB1_11:
	setp.eq.s64 	%p11, %rd142, 0;
	@%p11 bra 	$L__BB1_13;
$L__BB1_12:
	.pragma "nounroll";
	shl.b64 	%rd128, %rd140, 2;
	add.s64 	%rd129, %rd21, %rd128;
	ld.global.f32 	%f101, [%rd129];
	mad.lo.s64 	%rd130, %rd140, %rd4, %rd9;
	ld.global.f32 	%f102, [%rd130];
	fma.rn.f32 	%f111, %f101, %f102, %f111;
	add.s64 	%rd131, %rd140, 1;
	and.b64  	%rd140, %rd131, 4294967295;
	add.s64 	%rd142, %rd142, -1;
	setp.ne.s64 	%p12, %rd142, 0;
	@%p12 bra 	$L__BB1_12;
$L__BB1_13:
	cvta.to.global.u64 	%rd132, %rd36;
	mad.lo.s64 	%rd133, %rd32, %rd6, %rd132;
	shl.b64 	%rd134, %rd7, 2;
	add.s64 	%rd135, %rd133, %rd134;
	st.global.f32 	[%rd135], %f111;
$L__BB1_14:
	ret;

}
	// .globl	_Z10matmulmatT8c_matrixS_S_
.visible .entry _Z10matmulmatT8c_matrixS_S_(
	.param .align 8 .b8 _Z10matmulmatT8c_matrixS_S__param_0[40],
	.param .align 8 .b8 _Z10matmulmatT8c_matrixS_S__param_1[40],
	.param .align 8 .b8 _Z10matmulmatT8c_matrixS_S__param_2[40]
)
{
	.reg .pred 	%p<13>;
	.reg .b32 	%r<10>;
	.reg .b32 	%f<112>;
	.reg .b64 	%rd<111>;

	ld.param.u64 	%rd38, [_Z10matmulmatT8c_matrixS_S__param_2+32];
	ld.param.u64 	%rd34, [_Z10matmulmatT8c_matrixS_S__param_2];
	ld.param.u64 	%rd1, [_Z10matmulmatT8c_matrixS_S__param_0];
	ld.param.u64 	%rd2, [_Z10matmulmatT8c_matrixS_S__param_0+16];
	ld.param.u64 	%rd4, [_Z10matmulmatT8c_matrixS_S__param_1];
	ld.param.u64 	%rd39, [_Z10matmulmatT8c_matrixS_S__param_0+8];
	ld.param.u64 	%rd40, [_Z10matmulmatT8c_matrixS_S__param_1+32];
	ld.param.u64 	%rd41, [_Z10matmulmatT8c_matrixS_S__param_0+32];
	ld.param.u64 	%rd42, [_Z10matmulmatT8c_matrixS_S__param_1+8];
	cvta.to.global.u64 	%rd3, %rd41;
	cvta.to.global.u64 	%rd5, %rd40;
	mov.u32 	%r1, %ctaid.x;
	mov.u32 	%r2, %ntid.x;
	mov.u32 	%r3, %tid.x;
	mad.lo.s32 	%r4, %r1, %r2, %r3;
	mov.u32 	%r5, %ctaid.y;
	mov.u32 	%r6, %ntid.y;
	mov.u32 	%r7, %tid.y;
	mad.lo.s32 	%r8, %r5, %r6, %r7;
	cvt.s64.s32 	%rd7, %r4;
	setp.le.u64 	%p1, %rd39, %rd7;
	cvt.u64.u32 	%rd8, %r8;
	setp.le.u64 	%p2, %rd42, %rd8;
	or.pred  	%p3, %p1, %p2;
	@%p3 bra 	$L__BB2_14;
	setp.eq.s64 	%p4, %rd2, 0;
	mov.f32 	%f111, 0f00000000;
	@%p4 bra 	$L__BB2_13;
	mul.lo.s64 	%rd9, %rd1, %rd7;
	mul.lo.s64 	%rd10, %rd4, %rd8;
	and.b64  	%rd11, %rd2, 15;
	setp.lt.u64 	%p5, %rd2, 16;
	mov.f32 	%f111, 0f00000000;
	mov.b64 	%rd107, 0;
	@%p5 bra 	$L__BB2_5;
	and.b64  	%rd107, %rd2, -16;
	add.s64 	%rd45, %rd10, %rd5;
	add.s64 	%rd104, %rd45, 32;
	add.s64 	%rd46, %rd9, %rd3;
	add.s64 	%rd103, %rd46, 32;
	mov.f32 	%f111, 0f00000000;
	mov.u64 	%rd105, %rd107;
$L__BB2_4:
	.pragma "nounroll";
	ld.global.f32 	%f18, [%rd103+-32];
	ld.global.f32 	%f19, [%rd104+-32];
	fma.rn.f32 	%f20, %f18, %f19, %f111;
	ld.global.f32 	%f21, [%rd103+-28];
	ld.global.f32 	%f22, [%rd104+-28];
	fma.rn.f32 	%f23, %f21, %f22, %f20;
	ld.global.f32 	%f24, [%rd103+-24];
	ld.global.f32 	%f25, [%rd104+-24];
	fma.rn.f32 	%f26, %f24, %f25, %f23;
	ld.global.f32 	%f27, [%rd103+-20];
	ld.global.f32 	%f28, [%rd104+-20];
	fma.rn.f32 	%f29, %f27, %f28, %f26;
	ld.global.f32 	%f30, [%rd103+-16];
	ld.global.f32 	%f31, [%rd104+-16];
	fma.rn.f32 	%f32, %f30, %f31, %f29;
	ld.global.f32 	%f33, [%rd103+-12];
	ld.global.f32 	%f34, [%rd104+-12];
	fma.rn.f32 	%f35, %f33, %f34, %f32;
	ld.global.f32 	%f36, [%rd103+-8];
	ld.global.f32 	%f37, [%rd104+-8];
	fma.rn.f32 	%f38, %f36, %f37, %f35;
	ld.global.f32 	%f39, [%rd103+-4];
	ld.global.f32 	%f40, [%rd104+-4];
	fma.rn.f32 	%f41, %f39, %f40, %f38;
	ld.global.f32 	%f42, [%rd103];
	ld.global.f32 	%f43, [%rd104];
	fma.rn.f32 	%f44, %f42, %f43, %f41;
	ld.global.f32 	%f45, [%rd103+4];
	ld.global.f32 	%f46, [%rd104+4];
	fma.rn.f32 	%f47, %f45, %f46, %f44;
	ld.global.f32 	%f48, [%rd103+8];
	ld.global.f32 	%f49, [%rd104+8];
	fma.rn.f32 	%f50, %f48, %f49, %f47;
	ld.global.f32 	%f51, [%rd103+12];
	ld.global.f32 	%f52, [%rd104+12];
	fma.rn.f32 	%f53, %f51, %f52, %f50;
	ld.global.f32 	%f54, [%rd103+16];
	ld.global.f32 	%f55, [%rd104+16];
	fma.rn.f32 	%f56, %f54, %f55, %f53;
	ld.global.f32 	%f57, [%rd103+20];
	ld.global.f32 	%f58, [%rd104+20];
	fma.rn.f32 	%f59, %f57, %f58, %f56;
	ld.global.f32 	%f60, [%rd103+24];
	ld.global.f32 	%f61, [%rd104+24];
	fma.rn.f32 	%f62, %f60, %f61, %f59;
	ld.global.f32 	%f63, [%rd103+28];
	ld.global.f32 	%f64, [%rd104+28];
	fma.rn.f32 	%f111, %f63, %f64, %f62;
	add.s64 	%rd105, %rd105, -16;
	add.s64 	%rd104, %rd104, 64;
	add.s64 	%rd103, %rd103, 64;
	setp.ne.s64 	%p6, %rd105, 0;
	@%p6 bra 	$L__BB2_4;
$L__BB2_5:
	setp.eq.s64 	%p7, %rd11, 0;
	@%p7 bra 	$L__BB2_13;
	add.s64 	%rd22, %rd3, %rd9;
	add.s64 	%rd23, %rd5, %rd10;
	and.b64  	%rd24, %rd2, 7;
	setp.lt.u64 	%p8, %rd11, 8;
	@%p8 bra 	$L__BB2_8;
	shl.b64 	%rd47, %rd107, 2;
	add.s64 	%rd48, %rd22, %rd47;
	ld.global.f32 	%f66, [%rd48];
	add.s64 	%rd49, %rd23, %rd47;
	ld.global.f32 	%f67, [%rd49];
	fma.rn.f32 	%f68, %f66, %f67, %f111;
	add.s64 	%rd50, %rd47, 4;
	and.b64  	%rd51, %rd50, 17179869180;
	add.s64 	%rd52, %rd22, %rd51;
	ld.global.f32 	%f69, [%rd52];
	add.s64 	%rd53, %rd23, %rd51;
	ld.global.f32 	%f70, [%rd53];
	fma.rn.f32 	%f71, %f69, %f70, %f68;
	add.s64 	%rd54, %rd47, 8;
	and.b64  	%rd55, %rd54, 17179869180;
	add.s64 	%rd56, %rd22, %rd55;
	ld.global.f32 	%f72, [%rd56];
	add.s64 	%rd57, %rd23, %rd55;
	ld.global.f32 	%f73, [%rd57];
	fma.rn.f32 	%f74, %f72, %f73, %f71;
	add.s64 	%rd58, %rd47, 12;
	and.b64  	%rd59, %rd58, 17179869180;
	add.s64 	%rd60, %rd22, %rd59;
	ld.global.f32 	%f75, [%rd60];
	add.s64 	%rd61, %rd23, %rd59;
	ld.global.f32 	%f76, [%rd61];
	fma.rn.f32 	%f77, %f75, %f76, %f74;
	add.s64 	%rd62, %rd47, 16;
	and.b64  	%rd63, %rd62, 17179869180;
	add.s64 	%rd64, %rd22, %rd63;
	ld.global.f32 	%f78, [%rd64];
	add.s64 	%rd65, %rd23, %rd63;
	ld.global.f32 	%f79, [%rd65];
	fma.rn.f32 	%f80, %f78, %f79, %f77;
	add.s64 	%rd66, %rd47, 20;
	and.b64  	%rd67, %rd66, 17179869180;
	add.s64 	%rd68, %rd22, %rd67;
	ld.global.f32 	%f81, [%rd68];
	add.s64 	%rd69, %rd23, %rd67;
	ld.global.f32 	%f82, [%rd69];
	fma.rn.f32 	%f83, %f81, %f82, %f80;
	add.s64 	%rd70, %rd47, 24;
	and.b64  	%rd71, %rd70, 17179869180;
	add.s64 	%rd72, %rd22, %rd71;
	ld.global.f32 	%f84, [%rd72];
	add.s64 	%rd73, %rd23, %rd71;
	ld.global.f32 	%f85, [%rd73];
	fma.rn.f32 	%f86, %f84, %f85, %f83;
	add.s64 	%rd74, %rd47, 28;
	and.b64  	%rd75, %rd74, 17179869180;
	add.s64 	%rd76, %rd22, %rd75;
	ld.global.f32 	%f87, [%rd76];
	add.s64 	%rd77, %rd23, %rd75;
	ld.global.f32 	%f88, [%rd77];
	fma.rn.f32 	%f111, %f87, %f88, %f86;
	add.s64 	%rd78, %rd107, 8;
	and.b64  	%rd107, %rd78, 4294967295;
$L__BB2_8:
	setp.eq.s64 	%p9, %rd24, 0;
	@%p9 bra 	$L__BB2_13;
	and.b64  	%rd109, %rd2, 3;
	setp.lt.u64 	%p10, %rd24, 4;
	@%p10 bra 	$L__BB2_11;
	shl.b64 	%rd79, %rd107, 2;
	add.s64 	%rd80, %rd22, %rd79;
	ld.global.f32 	%f90, [%rd80];
	add.s64 	%rd81, %rd23, %rd79;
	ld.global.f32 	%f91, [%rd81];
	fma.rn.f32 	%f92, %f90, %f91, %f111;
	add.s64 	%rd82, %rd79, 4;
	and.b64  	%rd83, %rd82, 17179869180;
	add.s64 	%rd84, %rd22, %rd83;
	ld.global.f32 	%f93, [%rd84];
	add.s64 	%rd85, %rd23, %rd83;
	ld.global.f32 	%f94, [%rd85];
	fma.rn.f32 	%f95, %f93, %f94, %f92;
	add.s64 	%rd86, %rd79, 8;
	and.b64  	%rd87, %rd86, 17179869180;
	add.s64 	%rd88, %rd22, %rd87;
	ld.global.f32 	%f96, [%rd88];
	add.s64 	%rd89, %rd23, %rd87;
	ld.global.f32 	%f97, [%rd89];
	fma.rn.f32 	%f98, %f96, %f97, %f95;
	add.s64 	%rd90, %rd79, 12;
	and.b64  	%rd91, %rd90, 17179869180;
	add.s64 	%rd92, %rd22, %rd91;
	ld.global.f32 	%f99, [%rd92];
	add.s64 	%rd93, %rd23, %rd91;
	ld.global.f32 	%f100, [%rd93];
	fma.rn.f32 	%f111, %f99, %f100, %f98;
	add.s64 	%rd94, %rd107, 4;
	and.b64  	%rd107, %rd94, 4294967295;
$L__BB2_11:
	setp.eq.s64 	%p11, %rd109, 0;
	@%p11 bra 	$L__BB2_13;
$L__BB2_12:
	.pragma "nounroll";
	shl.b64 	%rd95, %rd107, 2;
	add.s64 	%rd96, %rd22, %rd95;
	ld.global.f32 	%f101, [%rd96];
	add.s64 	%rd97, %rd23, %rd95;
	ld.global.f32 	%f102, [%rd97];
	fma.rn.f32 	%f111, %f101, %f102, %f111;
	add.s64 	%rd98, %rd107, 1;
	and.b64  	%rd107, %rd98, 4294967295;
	add.s64 	%rd109, %rd109, -1;
	setp.ne.s64 	%p12, %rd109, 0;
	@%p12 bra 	$L__BB2_12;
$L__BB2_13:
	cvta.to.global.u64 	%rd99, %rd38;
	mad.lo.s64 	%rd100, %rd34, %rd7, %rd99;
	shl.b64 	%rd101, %rd8, 2;
	add.s64 	%rd102, %rd100, %rd101;
	st.global.f32 	[%rd102], %f111;
$L__BB2_14:
	ret;

}
	// .globl	_Z11relu_kernel8c_matrixS_
.visible .entry _Z11relu_kernel8c_matrixS_(
	.param .align 8 .b8 _Z11relu_kernel8c_matrixS__param_0[40],
	.param .align 8 .b8 _Z11relu_kernel8c_matrixS__param_1[40]
)
{
	.reg .pred 	%p<5>;
	.reg .b32 	%r<10>;
	.reg .b32 	%f<3>;
	.reg .b64 	%rd<21>;

	ld.param.u64 	%rd13, [_Z11relu_kernel8c_matrixS__param_0+16];
	ld.param.u64 	%rd12, [_Z11relu_kernel8c_matrixS__param_1+32];
	ld.param.u64 	%rd8, [_Z11relu_kernel8c_matrixS__param_1];
	ld.param.u64 	%rd7, [_Z11relu_kernel8c_matrixS__param_0+32];
	ld.param.u64 	%rd3, [_Z11relu_kernel8c_matrixS__param_0];
	ld.param.u64 	%rd4, [_Z11relu_kernel8c_matrixS__param_0+8];
	mov.u32 	%r1, %ctaid.x;
	mov.u32 	%r2, %ntid.x;
	mov.u32 	%r3, %tid.x;
	mad.lo.s32 	%r4, %r1, %r2, %r3;
	mov.u32 	%r5, %ctaid.y;
	mov.u32 	%r6, %ntid.y;
	mov.u32 	%r7, %tid.y;
	mad.lo.s32 	%r8, %r5, %r6, %r7;
	cvt.s64.s32 	%rd1, %r4;
	setp.le.u64 	%p1, %rd4, %rd1;
	cvt.u64.u32 	%rd2, %r8;
	setp.le.u64 	%p2, %rd13, %rd2;
	or.pred  	%p3, %p1, %p2;
	@%p3 bra 	$L__BB3_2;
	cvta.to.global.u64 	%rd14, %rd12;
	cvta.to.global.u64 	%rd15, %rd7;
	mad.lo.s64 	%rd16, %rd3, %rd1, %rd15;
	shl.b64 	%rd17, %rd2, 2;
	add.s64 	%rd18, %rd16, %rd17;
	ld.global.f32 	%f1, [%rd18];
	setp.lt.f32 	%p4, %f1, 0f00000000;
	selp.f32 	%f2, 0f00000000, %f1, %p4;
	mad.lo.s64 	%rd19, %rd8, %rd1, %rd14;
	add.s64 	%rd20, %rd19, %rd17;
	st.global.f32 	[%rd20], %f2;
$L__BB3_2:
	ret;

}
	// .globl	_Z14sigmoid_kernelPfS_m
.visible .entry _Z14sigmoid_kernelPfS_m(
	.param .u64 .ptr .align 1 _Z14sigmoid_kernelPfS_m_param_0,
	.param .u64 .ptr .align 1 _Z14sigmoid_kernelPfS_m_param_1,
	.param .u64 _Z14sigmoid_kernelPfS_m_param_2
)
{
	.reg .pred 	%p<2>;
	.reg .b32 	%r<7>;
	.reg .b32 	%f<15>;
	.reg .b64 	%rd<10>;

	ld.param.u64 	%rd2, [_Z14sigmoid_kernelPfS_m_param_0];
	ld.param.u64 	%rd3, [_Z14sigmoid_kernelPfS_m_param_1];
	ld.param.u64 	%rd4, [_Z14sigmoid_kernelPfS_m_param_2];
	mov.u32 	%r1, %ctaid.x;
	mov.u32 	%r2, %ntid.x;
	mov.u32 	%r3, %tid.x;
	mad.lo.s32 	%r4, %r1, %r2, %r3;
	cvt.s64.s32 	%rd1, %r4;
	setp.le.u64 	%p1, %rd4, %rd1;
	@%p1 bra 	$L__BB4_2;
	cvta.to.global.u64 	%rd5, %rd2;
	cvta.to.global.u64 	%rd6, %rd3;
	shl.b64 	%rd7, %rd1, 2;
	add.s64 	%rd8, %rd5, %rd7;
	ld.global.f32 	%f1, [%rd8];
	fma.rn.f32 	%f2, %f1, 0fBBBB989D, 0f3F000000;
	cvt.sat.f32.f32 	%f3, %f2;
	mov.f32 	%f4, 0f4B400001;
	mov.f32 	%f5, 0f437C0000;
	fma.rm.f32 	%f6, %f3, %f5, %f4;
	add.f32 	%f7, %f6, 0fCB40007F;
	neg.f32 	%f8, %f7;
	fma.rn.f32 	%f9, %f1, 0fBFB8AA3B, %f8;
	fma.rn.f32 	%f10, %f1, 0fB2A57060, %f9;
	mov.b32 	%r5, %f6;
	shl.b32 	%r6, %r5, 23;
	mov.b32 	%f11, %r6;
	ex2.approx.ftz.f32 	%f12, %f10;
	fma.rn.f32 	%f13, %f12, %f11, 0f3F800000;
	rcp.rn.f32 	%f14, %f13;
	add.s64 	%rd9, %rd6, %rd7;
	st.global.f32 	[%rd9], %f14;
$L__BB4_2:
	ret;

}
	// .globl	_Z18sigmoid_derivativePfS_m
.visible .entry _Z18sigmoid_derivativePfS_m(
	.param .u64 .ptr .align 1 _Z18sigmoid_derivativePfS_m_param_0,
	.param .u64 .ptr .align 1 _Z18sigmoid_derivativePfS_m_param_1,
	.param .u64 _Z18sigmoid_derivativePfS_m_param_2
)
{
	.reg .pred 	%p<2>;
	.reg .b32 	%r<7>;
	.reg .b32 	%f<18>;
	.reg .b64 	%rd<10>;

	ld.param.u64 	%rd2, [_Z18sigmoid_derivativePfS_m_param_0];
	ld.param.u64 	%rd3, [_Z18sigmoid_derivativePfS_m_param_1];
	ld.param.u64 	%rd4, [_Z18sigmoid_derivativePfS_m_param_2];
	mov.u32 	%r1, %ctaid.x;
	mov.u32 	%r2, %ntid.x;
	mov.u32 	%r3, %tid.x;
	mad.lo.s32 	%r4, %r1, %r2, %r3;
	cvt.s64.s32 	%rd1, %r4;
	setp.le.u64 	%p1, %rd4, %rd1;
	@%p1 bra 	$L__BB5_2;
	cvta.to.global.u64 	%rd5, %rd2;
	cvta.to.global.u64 	%rd6, %rd3;
	shl.b64 	%rd7, %rd1, 2;
	add.s64 	%rd8, %rd5, %rd7;
	ld.global.f32 	%f1, [%rd8];
	fma.rn.f32 	%f2, %f1, 0fBBBB989D, 0f3F000000;
	cvt.sat.f32.f32 	%f3, %f2;
	mov.f32 	%f4, 0f4B400001;
	mov.f32 	%f5, 0f437C0000;
	fma.rm.f32 	%f6, %f3, %f5, %f4;
	add.f32 	%f7, %f6, 0fCB40007F;
	neg.f32 	%f8, %f7;
	fma.rn.f32 	%f9, %f1, 0fBFB8AA3B, %f8;
	fma.rn.f32 	%f10, %f1, 0fB2A57060, %f9;
	mov.b32 	%r5, %f6;
	shl.b32 	%r6, %r5, 23;
	mov.b32 	%f11, %r6;
	ex2.approx.ftz.f32 	%f12, %f10;
	fma.rn.f32 	%f13, %f12, %f11, 0f3F800000;
	rcp.rn.f32 	%f14, %f13;
	mov.f32 	%f15, 0f3F800000;
	sub.f32 	%f16, %f15, %f14;
	mul.f32 	%f17, %f14, %f16;
	add.s64 	%rd9, %rd6, %rd7;
	st.global.f32 	[%rd9], %f17;
$L__BB5_2:
	ret;

}
	// .globl	_Z14elementwisemul8c_matrixS_S_
.visible .entry _Z14elementwisemul8c_matrixS_S_(
	.param .align 8 .b8 _Z14elementwisemul8c_matrixS_S__param_0[40],
	.param .align 8 .b8 _Z14elementwisemul8c_matrixS_S__param_1[40],
	.param .align 8 .b8 _Z14elementwisemul8c_matrixS_S__param_2[40]
)
{
	.reg .pred 	%p<4>;
	.reg .b32 	%r<10>;
	.reg .b32 	%f<4>;
	.reg .b64 	%rd<29>;

	ld.param.u64 	%rd18, [_Z14elementwisemul8c_matrixS_S__param_0+16];
	ld.param.u64 	%rd17, [_Z14elementwisemul8c_matrixS_S__param_2+32];
	ld.param.u64 	%rd13, [_Z14elementwisemul8c_matrixS_S__param_2];
	ld.param.u64 	%rd12, [_Z14elementwisemul8c_matrixS_S__param_1+32];
	ld.param.u64 	%rd8, [_Z14elementwisemul8c_matrixS_S__param_1];
	ld.param.u64 	%rd7, [_Z14elementwisemul8c_matrixS_S__param_0+32];
	ld.param.u64 	%rd3, [_Z14elementwisemul8c_matrixS_S__param_0];
	ld.param.u64 	%rd4, [_Z14elementwisemul8c_matrixS_S__param_0+8];
	mov.u32 	%r1, %ctaid.x;
	mov.u32 	%r2, %ntid.x;
	mov.u32 	%r3, %tid.x;
	mad.lo.s32 	%r4, %r1, %r2, %r3;
	mov.u32 	%r5, %ctaid.y;
	mov.u32 	%r6, %ntid.y;
	mov.u32 	%r7, %tid.y;
	mad.lo.s32 	%r8, %r5, %r6, %r7;
	cvt.s64.s32 	%rd1, %r4;
	setp.le.u64 	%p1, %rd4, %rd1;
	cvt.u64.u32 	%rd2, %r8;
	setp.le.u64 	%p2, %rd18, %rd2;
	or.pred  	%p3, %p1, %p2;
	@%p3 bra 	$L__BB6_2;
	cvta.to.global.u64 	%rd19, %rd17;
	cvta.to.global.u64 	%rd20, %rd12;
	cvta.to.global.u64 	%rd21, %rd7;
	mad.lo.s64 	%rd22, %rd3, %rd1, %rd21;
	shl.b64 	%rd23, %rd2, 2;
	add.s64 	%rd24, %rd22, %rd23;
	ld.global.f32 	%f1, [%rd24];
	mad.lo.s64 	%rd25, %rd8, %rd1, %rd20;
	add.s64 	%rd26, %rd25, %rd23;
	ld.global.f32 	%f2, [%rd26];
	mul.f32 	%f3, %f1, %f2;
	mad.lo.s64 	%rd27, %rd13, %rd1, %rd19;
	add.s64 	%rd28, %rd27, %rd23;
	st.global.f32 	[%rd28], %f3;
$L__BB6_2:
	ret;

}
	// .globl	_Z15relu_derivative8c_matrixS_
.visible .entry _Z15relu_derivative8c_matrixS_(
	.param .align 8 .b8 _Z15relu_derivative8c_matrixS__param_0[40],
	.param .align 8 .b8 _Z15relu_derivative8c_matrixS__param_1[40]
)
{
	.reg .pred 	%p<5>;
	.reg .b32 	%r<10>;
	.reg .b32 	%f<3>;
	.reg .b64 	%rd<21>;

	ld.param.u64 	%rd13, [_Z15relu_derivative8c_matrixS__param_0+16];
	ld.param.u64 	%rd12, [_Z15relu_derivative8c_matrixS__param_1+32];
	ld.param.u64 	%rd8, [_Z15relu_derivative8c_matrixS__param_1];
	ld.param.u64 	%rd7, [_Z15relu_derivative8c_matrixS__param_0+32];
	ld.param.u64 	%rd3, [_Z15relu_derivative8c_matrixS__param_0];
	ld.param.u64 	%rd4, [_Z15relu_derivative8c_matrixS__param_0+8];
	mov.u32 	%r1, %ctaid.x;
	mov.u32 	%r2, %ntid.x;
	mov.u32 	%r3, %tid.x;
	mad.lo.s32 	%r4, %r1, %r2, %r3;
	mov.u32 	%r5, %ctaid.y;
	mov.u32 	%r6, %ntid.y;
	mov.u32 	%r7, %tid.y;
	mad.lo.s32 	%r8, %r5, %r6, %r7;
	cvt.s64.s32 	%rd1, %r4;
	setp.le.u64 	%p1, %rd4, %rd1;
	cvt.u64.u32 	%rd2, %r8;
	setp.le.u64 	%p2, %rd13, %rd2;
	or.pred  	%p3, %p1, %p2;
	@%p3 bra 	$L__BB7_2;
	cvta.to.global.u64 	%rd14, %rd12;
	cvta.to.global.u64 	%rd15, %rd7;
	mad.lo.s64 	%rd16, %rd3, %rd1, %rd15;
	shl.b64 	%rd17, %rd2, 2;
	add.s64 	%rd18, %rd16, %rd17;
	ld.global.f32 	%f1, [%rd18];
	setp.lt.f32 	%p4, %f1, 0f00000000;
	selp.f32 	%f2, 0f00000000, 0f3F800000, %p4;
	mad.lo.s64 	%rd19, %rd8, %rd1, %rd14;
	add.s64 	%rd20, %rd19, %rd17;
	st.global.f32 	[%rd20], %f2;
$L__BB7_2:
	ret;

}
	// .globl	_Z14softmax_kernel8c_matrixS_
.visible .entry _Z14softmax_kernel8c_matrixS_(
	.param .align 8 .b8 _Z14softmax_kernel8c_matrixS__param_0[40],
	.param .align 8 .b8 _Z14softmax_kernel8c_matrixS__param_1[40]
)
{
	.reg .pred 	%p<12>;
	.reg .b32 	%r<42>;
	.reg .b32 	%f<209>;
	.reg .b64 	%rd<61>;

	ld.param.u64 	%rd27, [_Z14softmax_kernel8c_matrixS__param_0+16];
	ld.param.u64 	%rd26, [_Z14softmax_kernel8c_matrixS__param_0+32];
	ld.param.u64 	%rd22, [_Z14softmax_kernel8c_matrixS__param_0];
	ld.param.u64 	%rd2, [_Z14softmax_kernel8c_matrixS__param_1];
	ld.param.u64 	%rd3, [_Z14softmax_kernel8c_matrixS__param_1+32];
	ld.param.u64 	%rd23, [_Z14softmax_kernel8c_matrixS__param_0+8];
	mov.u32 	%r1, %ctaid.x;
	mov.u32 	%r2, %ntid.x;
	mov.u32 	%r3, %tid.x;
	mad.lo.s32 	%r4, %r1, %r2, %r3;
	mov.u32 	%r5, %ctaid.y;
	mov.u32 	%r6, %ntid.y;
	mov.u32 	%r7, %tid.y;
	mad.lo.s32 	%r8, %r5, %r6, %r7;
	cvt.s64.s32 	%rd4, %r4;
	setp.le.u64 	%p1, %rd23, %rd4;
	cvt.u64.u32 	%rd5, %r8;
	setp.le.u64 	%p2, %rd27, %rd5;
	or.pred  	%p3, %p1, %p2;
	@%p3 bra 	$L__BB8_13;
	cvta.to.global.u64 	%rd6, %rd26;
	mul.lo.s64 	%rd7, %rd22, %rd4;
	and.b64  	%rd8, %rd27, 7;
	setp.lt.u64 	%p4, %rd27, 8;
	mov.f32 	%f208, 0f00000000;
	mov.b64 	%rd59, 0;
	@%p4 bra 	$L__BB8_4;
	and.b64  	%rd59, %rd27, -8;
	add.s64 	%rd29, %rd7, %rd6;
	add.s64 	%rd56, %rd29, 16;
	mov.f32 	%f208, 0f00000000;
	mov.u64 	%rd57, %rd59;
$L__BB8_3:
	.pragma "nounroll";
	ld.global.f32 	%f16, [%rd56+-16];
	fma.rn.f32 	%f17, %f16, 0f3BBB989D, 0f3F000000;
	cvt.sat.f32.f32 	%f18, %f17;
	mov.f32 	%f19, 0f4B400001;
	mov.f32 	%f20, 0f437C0000;
	fma.rm.f32 	%f21, %f18, %f20, %f19;
	add.f32 	%f22, %f21, 0fCB40007F;
	neg.f32 	%f23, %f22;
	fma.rn.f32 	%f24, %f16, 0f3FB8AA3B, %f23;
	fma.rn.f32 	%f25, %f16, 0f32A57060, %f24;
	mov.b32 	%r10, %f21;
	shl.b32 	%r11, %r10, 23;
	mov.b32 	%f26, %r11;
	ex2.approx.ftz.f32 	%f27, %f25;
	fma.rn.f32 	%f28, %f27, %f26, %f208;
	ld.global.f32 	%f29, [%rd56+-12];
	fma.rn.f32 	%f30, %f29, 0f3BBB989D, 0f3F000000;
	cvt.sat.f32.f32 	%f31, %f30;
	fma.rm.f32 	%f32, %f31, %f20, %f19;
	add.f32 	%f33, %f32, 0fCB40007F;
	neg.f32 	%f34, %f33;
	fma.rn.f32 	%f35, %f29, 0f3FB8AA3B, %f34;
	fma.rn.f32 	%f36, %f29, 0f32A57060, %f35;
	mov.b32 	%r12, %f32;
	shl.b32 	%r13, %r12, 23;
	mov.b32 	%f37, %r13;
	ex2.approx.ftz.f32 	%f38, %f36;
	fma.rn.f32 	%f39, %f38, %f37, %f28;
	ld.global.f32 	%f40, [%rd56+-8];
	fma.rn.f32 	%f41, %f40, 0f3BBB989D, 0f3F000000;
	cvt.sat.f32.f32 	%f42, %f41;
	fma.rm.f32 	%f43, %f42, %f20, %f19;
	add.f32 	%f44, %f43, 0fCB40007F;
	neg.f32 	%f45, %f44;
	fma.rn.f32 	%f46, %f40, 0f3FB8AA3B, %f45;
	fma.rn.f32 	%f47, %f40, 0f32A57060, %f46;
	mov.b32 	%r14, %f43;
	shl.b32 	%r15, %r14, 23;
	mov.b32 	%f48, %r15;
	ex2.approx.ftz.f32 	%f49, %f47;
	fma.rn.f32 	%f50, %f49, %f48, %f39;
	ld.global.f32 	%f51, [%rd56+-4];
	fma.rn.f32 	%f52, %f51, 0f3BBB989D, 0f3F000000;
	cvt.sat.f32.f32 	%f53, %f52;
	fma.rm.f32 	%f54, %f53, %f20, %f19;
	add.f32 	%f55, %f54, 0fCB40007F;
	neg.f32 	%f56, %f55;
	fma.rn.f32 	%f57, %f51, 0f3FB8AA3B, %f56;
	fma.rn.f32 	%f58, %f51, 0f32A57060, %f57;
	mov.b32 	%r16, %f54;
	shl.b32 	%r17, %r16, 23;
	mov.b32 	%f59, %r17;
	ex2.approx.ftz.f32 	%f60, %f58;
	fma.rn.f32 	%f61, %f60, %f59, %f50;
	ld.global.f32 	%f62, [%rd56];
	fma.rn.f32 	%f63, %f62, 0f3BBB989D, 0f3F000000;
	cvt.sat.f32.f32 	%f64, %f63;
	fma.rm.f32 	%f65, %f64, %f20, %f19;
	add.f32 	%f66, %f65, 0fCB40007F;
	neg.f32 	%f67, %f66;
	fma.rn.f32 	%f68, %f62, 0f3FB8AA3B, %f67;
	fma.rn.f32 	%f69, %f62, 0f32A57060, %f68;
	mov.b32 	%r18, %f65;
	shl.b32 	%r19, %r18, 23;
	mov.b32 	%f70, %r19;
	ex2.approx.ftz.f32 	%f71, %f69;
	fma.rn.f32 	%f72, %f71, %f70, %f61;
	ld.global.f32 	%f73, [%rd56+4];
	fma.rn.f32 	%f74, %f73, 0f3BBB989D, 0f3F000000;
	cvt.sat.f32.f32 	%f75, %f74;
	fma.rm.f32 	%f76, %f75, %f20, %f19;
	add.f32 	%f77, %f76, 0fCB40007F;
	neg.f32 	%f78, %f77;
	fma.rn.f32 	%f79, %f73, 0f3FB8AA3B, %f78;
	fma.rn.f32 	%f80, %f73, 0f32A57060, %f79;
	mov.b32 	%r20, %f76;
	shl.b32 	%r21, %r20, 23;
	mov.b32 	%f81, %r21;
	ex2.approx.ftz.f32 	%f82, %f80;
	fma.rn.f32 	%f83, %f82, %f81, %f72;
	ld.global.f32 	%f84, [%rd56+8];
	fma.rn.f32 	%f85, %f84, 0f3BBB989D, 0f3F000000;
	cvt.sat.f32.f32 	%f86, %f85;
	fma.rm.f32 	%f87, %f86, %f20, %f19;
	add.f32 	%f88, %f87, 0fCB40007F;
	neg.f32 	%f89, %f88;
	fma.rn.f32 	%f90, %f84, 0f3FB8AA3B, %f89;
	fma.rn.f32 	%f91, %f84, 0f32A57060, %f90;
	mov.b32 	%r22, %f87;
	shl.b32 	%r23, %r22, 23;
	mov.b32 	%f92, %r23;
	ex2.approx.ftz.f32 	%f93, %f91;
	fma.rn.f32 	%f94, %f93, %f92, %f83;
	ld.global.f32 	%f95, [%rd56+12];
	fma.rn.f32 	%f96, %f95, 0f3BBB989D, 0f3F000000;
	cvt.sat.f32.f32 	%f97, %f96;
	fma.rm.f32 	%f98, %f97, %f20, %f19;
	add.f32 	%f99, %f98, 0fCB40007F;
	neg.f32 	%f100, %f99;
	fma.rn.f32 	%f101, %f95, 0f3FB8AA3B, %f100;
	fma.rn.f32 	%f102, %f95, 0f32A57060, %f101;
	mov.b32 	%r24, %f98;
	shl.b32 	%r25, %r24, 23;
	mov.b32 	%f103, %r25;
	ex2.approx.ftz.f32 	%f104, %f102;
	fma.rn.f32 	%f208, %f104, %f103, %f94;
	add.s64 	%rd57, %rd57, -8;
	add.s64 	%rd56, %rd56, 32;
	setp.ne.s64 	%p5, %rd57, 0;
	@%p5 bra 	$L__BB8_3;
$L__BB8_4:
	add.s64 	%rd16, %rd6, %rd7;
	setp.eq.s64 	%p6, %rd8, 0;
	@%p6 bra 	$L__BB8_12;
	and.b64  	%rd17, %rd27, 3;
	setp.lt.u64 	%p7, %rd8, 4;
	@%p7 bra 	$L__BB8_7;
	shl.b64 	%rd30, %rd59, 2;
	add.s64 	%rd31, %rd16, %rd30;
	ld.global.f32 	%f106, [%rd31];
	fma.rn.f32 	%f107, %f106, 0f3BBB989D, 0f3F000000;
	cvt.sat.f32.f32 	%f108, %f107;
	mov.f32 	%f109, 0f4B400001;
	mov.f32 	%f110, 0f437C0000;
	fma.rm.f32 	%f111, %f108, %f110, %f109;
	add.f32 	%f112, %f111, 0fCB40007F;
	neg.f32 	%f113, %f112;
	fma.rn.f32 	%f114, %f106, 0f3FB8AA3B, %f113;
	fma.rn.f32 	%f115, %f106, 0f32A57060, %f114;
	mov.b32 	%r26, %f111;
	shl.b32 	%r27, %r26, 23;
	mov.b32 	%f116, %r27;
	ex2.approx.ftz.f32 	%f117, %f115;
	fma.rn.f32 	%f118, %f117, %f116, %f208;
	add.s64 	%rd32, %rd30, 4;
	and.b64  	%rd33, %rd32, 17179869180;
	add.s64 	%rd34, %rd16, %rd33;
	ld.global.f32 	%f119, [%rd34];
	fma.rn.f32 	%f120, %f119, 0f3BBB989D, 0f3F000000;
	cvt.sat.f32.f32 	%f121, %f120;
	fma.rm.f32 	%f122, %f121, %f110, %f109;
	add.f32 	%f123, %f122, 0fCB40007F;
	neg.f32 	%f124, %f123;
	fma.rn.f32 	%f125, %f119, 0f3FB8AA3B, %f124;
	fma.rn.f32 	%f126, %f119, 0f32A57060, %f125;
	mov.b32 	%r28, %f122;
	shl.b32 	%r29, %r28, 23;
	mov.b32 	%f127, %r29;
	ex2.approx.ftz.f32 	%f128, %f126;
	fma.rn.f32 	%f129, %f128, %f127, %f118;
	add.s64 	%rd35, %rd30, 8;
	and.b64  	%rd36, %rd35, 17179869180;
	add.s64 	%rd37, %rd16, %rd36;
	ld.global.f32 	%f130, [%rd37];
	fma.rn.f32 	%f131, %f130, 0f3BBB989D, 0f3F000000;
	cvt.sat.f32.f32 	%f132, %f131;
	fma.rm.f32 	%f133, %f132, %f110, %f109;
	add.f32 	%f134, %f133, 0fCB40007F;
	neg.f32 	%f135, %f134;
	fma.rn.f32 	%f136, %f130, 0f3FB8AA3B, %f135;
	fma.rn.f32 	%f137, %f130, 0f32A57060, %f136;
	mov.b32 	%r30, %f133;
	shl.b32 	%r31, %r30, 23;
	mov.b32 	%f138, %r31;
	ex2.approx.ftz.f32 	%f139, %f137;
	fma.rn.f32 	%f140, %f139, %f138, %f129;
	add.s64 	%rd38, %rd30, 12;
	and.b64  	%rd39, %rd38, 17179869180;
	add.s64 	%rd40, %rd16, %rd39;
	ld.global.f32 	%f141, [%rd40];
	fma.rn.f32 	%f142, %f141, 0f3BBB989D, 0f3F000000;
	cvt.sat.f32.f32 	%f143, %f142;
	fma.rm.f32 	%f144, %f143, %f110, %f109;
	add.f32 	%f145, %f144, 0fCB40007F;
	neg.f32 	%f146, %f145;
	fma.rn.f32 	%f147, %f141, 0f3FB8AA3B, %f146;
	fma.rn.f32 	%f148, %f141, 0f32A57060, %f147;
	mov.b32 	%r32, %f144;
	shl.b32 	%r33, %r32, 23;
	mov.b32 	%f149, %r33;
	ex2.approx.ftz.f32 	%f150, %f148;
	fma.rn.f32 	%f208, %f150, %f149, %f140;
	add.s64 	%rd41, %rd59, 4;
	and.b64  	%rd59, %rd41, 4294967295;
$L__BB8_7:
	setp.eq.s64 	%p8, %rd17, 0;
	@%p8 bra 	$L__BB8_12;
	setp.eq.s64 	%p9, %rd17, 1;
	@%p9 bra 	$L__BB8_10;
	shl.b64 	%rd42, %rd59, 2;
	add.s64 	%rd43, %rd16, %rd42;
	ld.global.f32 	%f152, [%rd43];
	fma.rn.f32 	%f153, %f152, 0f3BBB989D, 0f3F000000;
	cvt.sat.f32.f32 	%f154, %f153;
	mov.f32 	%f155, 0f4B400001;
	mov.f32 	%f156, 0f437C0000;
	fma.rm.f32 	%f157, %f154, %f156, %f155;
	add.f32 	%f158, %f157, 0fCB40007F;
	neg.f32 	%f159, %f158;
	fma.rn.f32 	%f160, %f152, 0f3FB8AA3B, %f159;
	fma.rn.f32 	%f161, %f152, 0f32A57060, %f160;
	mov.b32 	%r34, %f157;
	shl.b32 	%r35, %r34, 23;
	mov.b32 	%f162, %r35;
	ex2.approx.ftz.f32 	%f163, %f161;
	fma.rn.f32 	%f164, %f163, %f162, %f208;
	add.s64 	%rd44, %rd42, 4;
	and.b64  	%rd45, %rd44, 17179869180;
	add.s64 	%rd46, %rd16, %rd45;
	ld.global.f32 	%f165, [%rd46];
	fma.rn.f32 	%f166, %f165, 0f3BBB989D, 0f3F000000;
	cvt.sat.f32.f32 	%f167, %f166;
	fma.rm.f32 	%f168, %f167, %f156, %f155;
	add.f32 	%f169, %f168, 0fCB40007F;
	neg.f32 	%f170, %f169;
	fma.rn.f32 	%f171, %f165, 0f3FB8AA3B, %f170;
	fma.rn.f32 	%f172, %f165, 0f32A57060, %f171;
	mov.b32 	%r36, %f168;
	shl.b32 	%r37, %r36, 23;
	mov.b32 	%f173, %r37;
	ex2.approx.ftz.f32 	%f174, %f172;
	fma.rn.f32 	%f208, %f174, %f173, %f164;
	add.s64 	%rd47, %rd59, 2;
	and.b64  	%rd59, %rd47, 4294967295;
$L__BB8_10:
	and.b64  	%rd48, %rd27, 1;
	setp.eq.b64 	%p10, %rd48, 1;
	not.pred 	%p11, %p10;
	@%p11 bra 	$L__BB8_12;
	shl.b64 	%rd49, %rd59, 2;
	add.s64 	%rd50, %rd16, %rd49;
	ld.global.f32 	%f175, [%rd50];
	fma.rn.f32 	%f176, %f175, 0f3BBB989D, 0f3F000000;
	cvt.sat.f32.f32 	%f177, %f176;
	mov.f32 	%f178, 0f4B400001;
	mov.f32 	%f179, 0f437C0000;
	fma.rm.f32 	%f180, %f177, %f179, %f178;
	add.f32 	%f181, %f180, 0fCB40007F;
	neg.f32 	%f182, %f181;
	fma.rn.f32 	%f183, %f175, 0f3FB8AA3B, %f182;
	fma.rn.f32 	%f184, %f175, 0f32A57060, %f183;
	mov.b32 	%r38, %f180;
	shl.b32 	%r39, %r38, 23;
	mov.b32 	%f185, %r39;
	ex2.approx.ftz.f32 	%f186, %f184;
	fma.rn.f32 	%f208, %f186, %f185, %f208;
$L__BB8_12:
	shl.b64 	%rd51, %rd5, 2;
	add.s64 	%rd52, %rd16, %rd51;
	ld.global.f32 	%f187, [%rd52];
	fma.rn.f32 	%f188, %f187, 0f3BBB989D, 0f3F000000;
	cvt.sat.f32.f32 	%f189, %f188;
	mov.f32 	%f190, 0f4B400001;
	mov.f32 	%f191, 0f437C0000;
	fma.rm.f32 	%f192, %f189, %f191, %f190;
	add.f32 	%f193, %f192, 0fCB40007F;
	neg.f32 	%f194, %f193;
	fma.rn.f32 	%f195, %f187, 0f3FB8AA3B, %f194;
	fma.rn.f32 	%f196, %f187, 0f32A57060, %f195;
	mov.b32 	%r40, %f192;
	shl.b32 	%r41, %r40, 23;
	mov.b32 	%f197, %r41;
	ex2.approx.ftz.f32 	%f198, %f196;
	mul.f32 	%f199, %f198, %f197;
	div.rn.f32 	%f200, %f199, %f208;
	cvta.to.global.u64 	%rd53, %rd3;
	mad.lo.s64 	%rd54, %rd2, %rd4, %rd53;
	add.s64 	%rd55, %rd54, %rd51;
	st.global.f32 	[%rd55], %f200;
$L__BB8_13:
	ret;

}
	// .globl	_Z21softmax_crossen_error8c_matrixS_Pi
.visible .entry _Z21softmax_crossen_error8c_matrixS_Pi(
	.param .align 8 .b8 _Z21softmax_crossen_error8c_matrixS_Pi_param_0[40],
	.param .align 8 .b8 _Z21softmax_crossen_error8c_matrixS_Pi_param_1[40],
	.param .u64 .ptr .align 1 _Z21softmax_crossen_error8c_matrixS_Pi_param_2
)
{
	.reg .pred 	%p<5>;
	.reg .b32 	%r<12>;
	.reg .b32 	%f<4>;
	.reg .b64 	%rd<26>;

	ld.param.u64 	%rd8, [_Z21softmax_crossen_error8c_matrixS_Pi_param_0+16];
	ld.param.u64 	%rd1, [_Z21softmax_crossen_error8c_matrixS_Pi_param_0];
	ld.param.u64 	%rd3, [_Z21softmax_crossen_error8c_matrixS_Pi_param_1];
	ld.param.u64 	%rd10, [_Z21softmax_crossen_error8c_matrixS_Pi_param_0+8];
	ld.param.u64 	%rd11, [_Z21softmax_crossen_error8c_matrixS_Pi_param_1+32];
	ld.param.u64 	%rd12, [_Z21softmax_crossen_error8c_matrixS_Pi_param_0+32];
	ld.param.u64 	%rd7, [_Z21softmax_crossen_error8c_matrixS_Pi_param_2];
	cvta.to.global.u64 	%rd2, %rd12;
	cvta.to.global.u64 	%rd4, %rd11;
	mov.u32 	%r1, %ctaid.x;
	mov.u32 	%r2, %ntid.x;
	mov.u32 	%r3, %tid.x;
	mad.lo.s32 	%r4, %r1, %r2, %r3;
	mov.u32 	%r5, %ctaid.y;
	mov.u32 	%r6, %ntid.y;
	mov.u32 	%r7, %tid.y;
	mad.lo.s32 	%r8, %r5, %r6, %r7;
	cvt.s64.s32 	%rd5, %r4;
	setp.le.u64 	%p1, %rd10, %rd5;
	cvt.u64.u32 	%rd6, %r8;
	setp.le.u64 	%p2, %rd8, %rd6;
	or.pred  	%p3, %p1, %p2;
	@%p3 bra 	$L__BB9_4;
	cvt.u32.u64 	%r10, %rd6;
	cvta.to.global.u64 	%rd13, %rd7;
	shl.b64 	%rd14, %rd5, 2;
	add.s64 	%rd15, %rd13, %rd14;
	ld.global.u32 	%r11, [%rd15];
	setp.ne.s32 	%p4, %r10, %r11;
	@%p4 bra 	$L__BB9_3;
	mad.lo.s64 	%rd21, %rd1, %rd5, %rd2;
	shl.b64 	%rd22, %rd6, 2;
	add.s64 	%rd23, %rd21, %rd22;
	ld.global.f32 	%f2, [%rd23];
	add.f32 	%f3, %f2, 0fBF800000;
	mad.lo.s64 	%rd24, %rd3, %rd5, %rd4;
	add.s64 	%rd25, %rd24, %rd22;
	st.global.f32 	[%rd25], %f3;
	bra.uni 	$L__BB9_4;
$L__BB9_3:
	mad.lo.s64 	%rd16, %rd1, %rd5, %rd2;
	shl.b64 	%rd17, %rd6, 2;
	add.s64 	%rd18, %rd16, %rd17;
	ld.global.f32 	%f1, [%rd18];
	mad.lo.s64 	%rd19, %rd3, %rd5, %rd4;
	add.s64 	%rd20, %rd19, %rd17;
	st.global.f32 	[%rd20], %f1;
$L__BB9_4:
	ret;

}
	// .globl	_Z20sigmoid_square_error8c_matrixS_Pi
.visible .entry _Z20sigmoid_square_error8c_matrixS_Pi(
	.param .align 8 .b8 _Z20sigmoid_square_error8c_matrixS_Pi_param_0[40],
	.param .align 8 .b8 _Z20sigmoid_square_error8c_matrixS_Pi_param_1[40],
	.param .u64 .ptr .align 1 _Z20sigmoid_square_error8c_matrixS_Pi_param_2
)
{
	.reg .pred 	%p<5>;
	.reg .b32 	%r<12>;
	.reg .b32 	%f<12>;
	.reg .b64 	%rd<26>;

	ld.param.u64 	%rd8, [_Z20sigmoid_square_error8c_matrixS_Pi_param_0+16];
	ld.param.u64 	%rd1, [_Z20sigmoid_square_error8c_matrixS_Pi_param_0];
	ld.param.u64 	%rd3, [_Z20sigmoid_square_error8c_matrixS_Pi_param_1];
	ld.param.u64 	%rd10, [_Z20sigmoid_square_error8c_matrixS_Pi_param_0+8];
	ld.param.u64 	%rd11, [_Z20sigmoid_square_error8c_matrixS_Pi_param_1+32];
	ld.param.u64 	%rd12, [_Z20sigmoid_square_error8c_matrixS_Pi_param_0+32];
	ld.param.u64 	%rd7, [_Z20sigmoid_square_error8c_matrixS_Pi_param_2];
	cvta.to.global.u64 	%rd2, %rd12;
	cvta.to.global.u64 	%rd4, %rd11;
	mov.u32 	%r1, %ctaid.x;
	mov.u32 	%r2, %ntid.x;
	mov.u32 	%r3, %tid.x;
	mad.lo.s32 	%r4, %r1, %r2, %r3;
	mov.u32 	%r5, %ctaid.y;
	mov.u32 	%r6, %ntid.y;
	mov.u32 	%r7, %tid.y;
	mad.lo.s32 	%r8, %r5, %r6, %r7;
	cvt.s64.s32 	%rd5, %r4;
	setp.le.u64 	%p1, %rd10, %rd5;
	cvt.u64.u32 	%rd6, %r8;
	setp.le.u64 	%p2, %rd8, %rd6;
	or.pred  	%p3, %p1, %p2;
	@%p3 bra 	$L__BB10_4;
	cvt.u32.u64 	%r10, %rd5;
	cvta.to.global.u64 	%rd13, %rd7;
	shl.b64 	%rd14, %rd6, 2;
	add.s64 	%rd15, %rd13, %rd14;
	ld.global.u32 	%r11, [%rd15];
	setp.ne.s32 	%p4, %r10, %r11;
	@%p4 bra 	$L__BB10_3;
	mad.lo.s64 	%rd21, %rd1, %rd5, %rd2;
	add.s64 	%rd23, %rd21, %rd14;
	ld.global.f32 	%f6, [%rd23];
	add.f32 	%f7, %f6, 0fBF800000;
	mul.f32 	%f8, %f6, %f7;
	mov.f32 	%f9, 0f3F800000;
	sub.f32 	%f10, %f9, %f6;
	mul.f32 	%f11, %f10, %f8;
	mad.lo.s64 	%rd24, %rd3, %rd5, %rd4;
	add.s64 	%rd25, %rd24, %rd14;
	st.global.f32 	[%rd25], %f11;
	bra.uni 	$L__BB10_4;
$L__BB10_3:
	mad.lo.s64 	%rd16, %rd1, %rd5, %rd2;
	add.s64 	%rd18, %rd16, %rd14;
	ld.global.f32 	%f1, [%rd18];
	mul.f32 	%f2, %f1, %f1;
	mov.f32 	%f3, 0f3F800000;
	sub.f32 	%f4, %f3, %f1;
	mul.f32 	%f5, %f2, %f4;
	mad.lo.s64 	%rd19, %rd3, %rd5, %rd4;
	add.s64 	%rd20, %rd19, %rd14;
	st.global.f32 	[%rd20], %f5;
$L__BB10_4:
	ret;

}
	// .globl	_Z13cross_entropyPfS_m
.visible .entry _Z13cross_entropyPfS_m(
	.param .u64 .ptr .align 1 _Z13cross_entropyPfS_m_param_0,
	.param .u64 .ptr .align 1 _Z13cross_entropyPfS_m_param_1,
	.param .u64 _Z13cross_entropyPfS_m_param_2
)
{


	ret;

}
	// .globl	_Z17mean_square_errorPfS_m
.visible .entry _Z17mean_square_errorPfS_m(
	.param .u64 .ptr .align 1 _Z17mean_square_errorPfS_m_param_0,
	.param .u64 .ptr .align 1 _Z17mean_square_errorPfS_m_param_1,
	.param .u64 _Z17mean_square_errorPfS_m_param_2
)
{


	ret;

}
	// .globl	_Z20weight_update_kernel8c_matrixS_S_f
.visible .entry _Z20weight_update_kernel8c_matrixS_S_f(
	.param .align 8 .b8 _Z20weight_update_kernel8c_matrixS_S_f_param_0[40],
	.param .align 8 .b8 _Z20weight_update_kernel8c_matrixS_S_f_param_1[40],
	.param .align 8 .b8 _Z20weight_update_kernel8c_matrixS_S_f_param_2[40],
	.param .f32 _Z20weight_update_kernel8c_matrixS_S_f_param_3
)
{
	.reg .pred 	%p<13>;
	.reg .b32 	%r<10>;
	.reg .b32 	%f<75>;
	.reg .b64 	%rd<86>;

	ld.param.u64 	%rd28, [_Z20weight_update_kernel8c_matrixS_S_f_param_2+32];
	ld.param.u64 	%rd24, [_Z20weight_update_kernel8c_matrixS_S_f_param_2];
	ld.param.u64 	%rd1, [_Z20weight_update_kernel8c_matrixS_S_f_param_0];
	ld.param.u64 	%rd2, [_Z20weight_update_kernel8c_matrixS_S_f_param_0+8];
	ld.param.u64 	%rd3, [_Z20weight_update_kernel8c_matrixS_S_f_param_0+32];
	ld.param.u64 	%rd4, [_Z20weight_update_kernel8c_matrixS_S_f_param_1];
	ld.param.u64 	%rd5, [_Z20weight_update_kernel8c_matrixS_S_f_param_1+32];
	ld.param.u64 	%rd25, [_Z20weight_update_kernel8c_matrixS_S_f_param_2+8];
	ld.param.u64 	%rd29, [_Z20weight_update_kernel8c_matrixS_S_f_param_2+16];
	ld.param.f32 	%f13, [_Z20weight_update_kernel8c_matrixS_S_f_param_3];
	mov.u32 	%r1, %ctaid.x;
	mov.u32 	%r2, %ntid.x;
	mov.u32 	%r3, %tid.x;
	mad.lo.s32 	%r4, %r1, %r2, %r3;
	mov.u32 	%r5, %ctaid.y;
	mov.u32 	%r6, %ntid.y;
	mov.u32 	%r7, %tid.y;
	mad.lo.s32 	%r8, %r5, %r6, %r7;
	cvt.s64.s32 	%rd6, %r4;
	setp.le.u64 	%p1, %rd25, %rd6;
	cvt.u64.u32 	%rd7, %r8;
	setp.le.u64 	%p2, %rd29, %rd7;
	or.pred  	%p3, %p1, %p2;
	@%p3 bra 	$L__BB13_14;
	setp.eq.s64 	%p4, %rd2, 0;
	mov.f32 	%f74, 0f00000000;
	@%p4 bra 	$L__BB13_13;
	cvta.to.global.u64 	%rd31, %rd5;
	shl.b64 	%rd32, %rd6, 2;
	add.s64 	%rd8, %rd31, %rd32;
	cvta.to.global.u64 	%rd33, %rd3;
	shl.b64 	%rd34, %rd7, 2;
	add.s64 	%rd9, %rd33, %rd34;
	setp.lt.u64 	%p5, %rd2, 8;
	mov.f32 	%f74, 0f00000000;
	mov.b64 	%rd84, 0;
	@%p5 bra 	$L__BB13_5;
	and.b64  	%rd84, %rd2, -8;
	mov.f32 	%f74, 0f00000000;
	mov.u64 	%rd80, %rd9;
	mov.u64 	%rd81, %rd8;
	mov.u64 	%rd82, %rd84;
$L__BB13_4:
	.pragma "nounroll";
	ld.global.f32 	%f18, [%rd81];
	ld.global.f32 	%f19, [%rd80];
	fma.rn.f32 	%f20, %f18, %f19, %f74;
	add.s64 	%rd35, %rd81, %rd4;
	ld.global.f32 	%f21, [%rd35];
	add.s64 	%rd36, %rd80, %rd1;
	ld.global.f32 	%f22, [%rd36];
	fma.rn.f32 	%f23, %f21, %f22, %f20;
	add.s64 	%rd37, %rd35, %rd4;
	ld.global.f32 	%f24, [%rd37];
	add.s64 	%rd38, %rd36, %rd1;
	ld.global.f32 	%f25, [%rd38];
	fma.rn.f32 	%f26, %f24, %f25, %f23;
	add.s64 	%rd39, %rd37, %rd4;
	ld.global.f32 	%f27, [%rd39];
	add.s64 	%rd40, %rd38, %rd1;
	ld.global.f32 	%f28, [%rd40];
	fma.rn.f32 	%f29, %f27, %f28, %f26;
	add.s64 	%rd41, %rd39, %rd4;
	ld.global.f32 	%f30, [%rd41];
	add.s64 	%rd42, %rd40, %rd1;
	ld.global.f32 	%f31, [%rd42];
	fma.rn.f32 	%f32, %f30, %f31, %f29;
	add.s64 	%rd43, %rd41, %rd4;
	ld.global.f32 	%f33, [%rd43];
	add.s64 	%rd44, %rd42, %rd1;
	ld.global.f32 	%f34, [%rd44];
	fma.rn.f32 	%f35, %f33, %f34, %f32;
	add.s64 	%rd45, %rd43, %rd4;
	ld.global.f32 	%f36, [%rd45];
	add.s64 	%rd46, %rd44, %rd1;
	ld.global.f32 	%f37, [%rd46];
	fma.rn.f32 	%f38, %f36, %f37, %f35;
	add.s64 	%rd47, %rd45, %rd4;
	ld.global.f32 	%f39, [%rd47];
	add.s64 	%rd48, %rd46, %rd1;
	ld.global.f32 	%f40, [%rd48];
	fma.rn.f32 	%f74, %f39, %f40, %f38;
	add.s64 	%rd82, %rd82, -8;
	shl.b64 	%rd49, %rd4, 3;
	add.s64 	%rd81, %rd81, %rd49;
	shl.b64 	%rd50, %rd1, 3;
	add.s64 	%rd80, %rd80, %rd50;
	setp.ne.s64 	%p6, %rd82, 0;
	@%p6 bra 	$L__BB13_4;
$L__BB13_5:
	and.b64  	%rd18, %rd2, 7;
	setp.eq.s64 	%p7, %rd18, 0;
	@%p7 bra 	$L__BB13_13;
	and.b64  	%rd19, %rd2, 3;
	setp.lt.u64 	%p8, %rd18, 4;
	@%p8 bra 	$L__BB13_8;
	mad.lo.s64 	%rd51, %rd84, %rd4, %rd8;
	ld.global.f32 	%f42, [%rd51];
	mad.lo.s64 	%rd52, %rd84, %rd1, %rd9;
	ld.global.f32 	%f43, [%rd52];
	fma.rn.f32 	%f44, %f42, %f43, %f74;
	add.s64 	%rd53, %rd84, 1;
	and.b64  	%rd54, %rd53, 4294967295;
	mad.lo.s64 	%rd55, %rd54, %rd4, %rd8;
	ld.global.f32 	%f45, [%rd55];
	mad.lo.s64 	%rd56, %rd54, %rd1, %rd9;
	ld.global.f32 	%f46, [%rd56];
	fma.rn.f32 	%f47, %f45, %f46, %f44;
	add.s64 	%rd57, %rd84, 2;
	and.b64  	%rd58, %rd57, 4294967295;
	mad.lo.s64 	%rd59, %rd58, %rd4, %rd8;
	ld.global.f32 	%f48, [%rd59];
	mad.lo.s64 	%rd60, %rd58, %rd1, %rd9;
	ld.global.f32 	%f49, [%rd60];
	fma.rn.f32 	%f50, %f48, %f49, %f47;
	add.s64 	%rd61, %rd84, 3;
	and.b64  	%rd62, %rd61, 4294967295;
	mad.lo.s64 	%rd63, %rd62, %rd4, %rd8;
	ld.global.f32 	%f51, [%rd63];
	mad.lo.s64 	%rd64, %rd62, %rd1, %rd9;
	ld.global.f32 	%f52, [%rd64];
	fma.rn.f32 	%f74, %f51, %f52, %f50;
	add.s64 	%rd65, %rd84, 4;
	and.b64  	%rd84, %rd65, 4294967295;
$L__BB13_8:
	setp.eq.s64 	%p9, %rd19, 0;
	@%p9 bra 	$L__BB13_13;
	setp.eq.s64 	%p10, %rd19, 1;
	@%p10 bra 	$L__BB13_11;
	mad.lo.s64 	%rd66, %rd84, %rd4, %rd8;
	ld.global.f32 	%f54, [%rd66];
	mad.lo.s64 	%rd67, %rd84, %rd1, %rd9;
	ld.global.f32 	%f55, [%rd67];
	fma.rn.f32 	%f56, %f54, %f55, %f74;
	add.s64 	%rd68, %rd84, 1;
	and.b64  	%rd69, %rd68, 4294967295;
	mad.lo.s64 	%rd70, %rd69, %rd4, %rd8;
	ld.global.f32 	%f57, [%rd70];
	mad.lo.s64 	%rd71, %rd69, %rd1, %rd9;
	ld.global.f32 	%f58, [%rd71];
	fma.rn.f32 	%f74, %f57, %f58, %f56;
	add.s64 	%rd72, %rd84, 2;
	and.b64  	%rd84, %rd72, 4294967295;
$L__BB13_11:
	and.b64  	%rd73, %rd2, 1;
	setp.eq.b64 	%p11, %rd73, 1;
	not.pred 	%p12, %p11;
	@%p12 bra 	$L__BB13_13;
	mad.lo.s64 	%rd74, %rd84, %rd4, %rd8;
	ld.global.f32 	%f59, [%rd74];
	mad.lo.s64 	%rd75, %rd84, %rd1, %rd9;
	ld.global.f32 	%f60, [%rd75];
	fma.rn.f32 	%f74, %f59, %f60, %f74;
$L__BB13_13:
	mul.f32 	%f61, %f13, %f74;
	cvt.rn.f32.u64 	%f62, %rd2;
	mov.f32 	%f63, 0fBF800000;
	div.rn.f32 	%f64, %f63, %f62;
	cvta.to.global.u64 	%rd76, %rd28;
	mad.lo.s64 	%rd77, %rd24, %rd6, %rd76;
	shl.b64 	%rd78, %rd7, 2;
	add.s64 	%rd79, %rd77, %rd78;
	ld.global.f32 	%f65, [%rd79];
	fma.rn.f32 	%f66, %f64, %f61, %f65;
	st.global.f32 	[%rd79], %f66;
$L__BB13_14:
	ret;

}
	// .globl	_Z21update_correct_labels8c_matrixPiS0_
.visible .entry _Z21update_correct_labels8c_matrixPiS0_(
	.param .align 8 .b8 _Z21update_correct_labels8c_matrixPiS0__param_0[40],
	.param .u64 .ptr .align 1 _Z21update_correct_labels8c_matrixPiS0__param_1,
	.param .u64 .ptr .align 1 _Z21update_correct_labels8c_matrixPiS0__param_2
)
{
	.reg .pred 	%p<40>;
	.reg .b32 	%r<92>;
	.reg .b32 	%f<59>;
	.reg .b64 	%rd<122>;

	ld.param.u64 	%rd29, [_Z21update_correct_labels8c_matrixPiS0__param_0+32];
	ld.param.u64 	%rd25, [_Z21update_correct_labels8c_matrixPiS0__param_0];
	ld.param.u64 	%rd27, [_Z21update_correct_labels8c_matrixPiS0__param_0+16];
	ld.param.u64 	%rd30, [_Z21update_correct_labels8c_matrixPiS0__param_1];
	ld.param.u64 	%rd31, [_Z21update_correct_labels8c_matrixPiS0__param_2];
	mov.u32 	%r18, %ctaid.x;
	mov.u32 	%r19, %ntid.x;
	mov.u32 	%r20, %tid.x;
	mad.lo.s32 	%r1, %r18, %r19, %r20;
	add.s64 	%rd2, %rd27, -3;
	setp.gt.u64 	%p1, %rd2, -3;
	mov.b32 	%r91, 0;
	@%p1 bra 	$L__BB14_12;
	cvta.to.global.u64 	%rd3, %rd29;
	cvt.s64.s32 	%rd33, %r1;
	mul.lo.s64 	%rd4, %rd25, %rd33;
	add.s64 	%rd5, %rd3, %rd4;
	add.s64 	%rd6, %rd27, -2;
	and.b64  	%rd7, %rd6, 15;
	setp.lt.u64 	%p2, %rd2, 15;
	mov.b32 	%r91, 0;
	mov.b64 	%rd118, 1;
	@%p2 bra 	$L__BB14_4;
	and.b64  	%rd8, %rd6, -16;
	add.s64 	%rd35, %rd4, %rd3;
	add.s64 	%rd115, %rd35, 4;
	mov.b32 	%r91, 0;
	mov.b64 	%rd116, 1;
	mov.b32 	%r82, 8;
$L__BB14_3:
	.pragma "nounroll";
	add.s32 	%r25, %r82, -7;
	ld.global.f32 	%f1, [%rd115];
	mul.wide.u32 	%rd36, %r91, 4;
	add.s64 	%rd37, %rd5, %rd36;
	ld.global.f32 	%f2, [%rd37];
	setp.gt.f32 	%p3, %f1, %f2;
	selp.b32 	%r26, %r25, %r91, %p3;
	add.s32 	%r27, %r82, -6;
	shl.b64 	%rd38, %rd116, 2;
	and.b64  	%rd39, %rd38, 17179869180;
	add.s64 	%rd40, %rd5, %rd39;
	ld.global.f32 	%f3, [%rd40+4];
	mul.wide.u32 	%rd41, %r26, 4;
	add.s64 	%rd42, %rd5, %rd41;
	ld.global.f32 	%f4, [%rd42];
	setp.gt.f32 	%p4, %f3, %f4;
	selp.b32 	%r28, %r27, %r26, %p4;
	add.s32 	%r29, %r82, -5;
	ld.global.f32 	%f5, [%rd40+8];
	mul.wide.u32 	%rd43, %r28, 4;
	add.s64 	%rd44, %rd5, %rd43;
	ld.global.f32 	%f6, [%rd44];
	setp.gt.f32 	%p5, %f5, %f6;
	selp.b32 	%r30, %r29, %r28, %p5;
	add.s32 	%r31, %r82, -4;
	ld.global.f32 	%f7, [%rd40+12];
	mul.wide.u32 	%rd45, %r30, 4;
	add.s64 	%rd46, %rd5, %rd45;
	ld.global.f32 	%f8, [%rd46];
	setp.gt.f32 	%p6, %f7, %f8;
	selp.b32 	%r32, %r31, %r30, %p6;
	add.s32 	%r33, %r82, -3;
	ld.global.f32 	%f9, [%rd40+16];
	mul.wide.u32 	%rd47, %r32, 4;
	add.s64 	%rd48, %rd5, %rd47;
	ld.global.f32 	%f10, [%rd48];
	setp.gt.f32 	%p7, %f9, %f10;
	selp.b32 	%r34, %r33, %r32, %p7;
	add.s32 	%r35, %r82, -2;
	ld.global.f32 	%f11, [%rd40+20];
	mul.wide.u32 	%rd49, %r34, 4;
	add.s64 	%rd50, %rd5, %rd49;
	ld.global.f32 	%f12, [%rd50];
	setp.gt.f32 	%p8, %f11, %f12;
	selp.b32 	%r36, %r35, %r34, %p8;
	add.s32 	%r37, %r82, -1;
	ld.global.f32 	%f13, [%rd40+24];
	mul.wide.u32 	%rd51, %r36, 4;
	add.s64 	%rd52, %rd5, %rd51;
	ld.global.f32 	%f14, [%rd52];
	setp.gt.f32 	%p9, %f13, %f14;
	selp.b32 	%r38, %r37, %r36, %p9;
	add.s32 	%r39, %r82, 8;
	ld.global.f32 	%f15, [%rd40+28];
	mul.wide.u32 	%rd53, %r38, 4;
	add.s64 	%rd54, %rd5, %rd53;
	ld.global.f32 	%f16, [%rd54];
	setp.gt.f32 	%p10, %f15, %f16;
	selp.b32 	%r40, %r82, %r38, %p10;
	add.s32 	%r41, %r82, 1;
	ld.global.f32 	%f17, [%rd40+32];
	mul.wide.u32 	%rd55, %r40, 4;
	add.s64 	%rd56, %rd5, %rd55;
	ld.global.f32 	%f18, [%rd56];
	setp.gt.f32 	%p11, %f17, %f18;
	selp.b32 	%r42, %r41, %r40, %p11;
	add.s32 	%r43, %r82, 2;
	ld.global.f32 	%f19, [%rd40+36];
	mul.wide.u32 	%rd57, %r42, 4;
	add.s64 	%rd58, %rd5, %rd57;
	ld.global.f32 	%f20, [%rd58];
	setp.gt.f32 	%p12, %f19, %f20;
	selp.b32 	%r44, %r43, %r42, %p12;
	add.s32 	%r45, %r82, 3;
	ld.global.f32 	%f21, [%rd40+40];
	mul.wide.u32 	%rd59, %r44, 4;
	add.s64 	%rd60, %rd5, %rd59;
	ld.global.f32 	%f22, [%rd60];
	setp.gt.f32 	%p13, %f21, %f22;
	selp.b32 	%r46, %r45, %r44, %p13;
	add.s32 	%r47, %r82, 4;
	ld.global.f32 	%f23, [%rd40+44];
	mul.wide.u32 	%rd61, %r46, 4;
	add.s64 	%rd62, %rd5, %rd61;
	ld.global.f32 	%f24, [%rd62];
	setp.gt.f32 	%p14, %f23, %f24;
	selp.b32 	%r48, %r47, %r46, %p14;
	add.s32 	%r49, %r82, 5;
	ld.global.f32 	%f25, [%rd40+48];
	mul.wide.u32 	%rd63, %r48, 4;
	add.s64 	%rd64, %rd5, %rd63;
	ld.global.f32 	%f26, [%rd64];
	setp.gt.f32 	%p15, %f25, %f26;
	selp.b32 	%r50, %r49, %r48, %p15;
	add.s32 	%r51, %r82, 6;
	ld.global.f32 	%f27, [%rd40+52];
	mul.wide.u32 	%rd65, %r50, 4;
	add.s64 	%rd66, %rd5, %rd65;
	ld.global.f32 	%f28, [%rd66];
	setp.gt.f32 	%p16, %f27, %f28;
	selp.b32 	%r52, %r51, %r50, %p16;
	add.s32 	%r53, %r82, 7;
	ld.global.f32 	%f29, [%rd40+56];
	mul.wide.u32 	%rd67, %r52, 4;
	add.s64 	%rd68, %rd5, %rd67;
	ld.global.f32 	%f30, [%rd68];
	setp.gt.f32 	%p17, %f29, %f30;
	selp.b32 	%r54, %r53, %r52, %p17;
	ld.global.f32 	%f31, [%rd40+60];
	mul.wide.u32 	%rd69, %r54, 4;
	add.s64 	%rd70, %rd5, %rd69;
	ld.global.f32 	%f32, [%rd70];
	setp.gt.f32 	%p18, %f31, %f32;
	selp.b32 	%r91, %r39, %r54, %p18;
	add.s64 	%rd118, %rd116, 16;
	add.s64 	%rd71, %rd116, 15;
	add.s32 	%r82, %r82, 16;
	add.s64 	%rd115, %rd115, 64;
	setp.ne.s64 	%p19, %rd71, %rd8;
	mov.u64 	%rd116, %rd118;
	@%p19 bra 	$L__BB14_3;
$L__BB14_4:
	setp.eq.s64 	%p20, %rd7, 0;
	@%p20 bra 	$L__BB14_12;
	and.b64  	%rd15, %rd6, 7;
	setp.lt.u64 	%p21, %rd7, 8;
	@%p21 bra 	$L__BB14_7;
	cvt.u32.u64 	%r56, %rd118;
	shl.b64 	%rd72, %rd118, 2;
	add.s64 	%rd73, %rd5, %rd72;
	ld.global.f32 	%f33, [%rd73];
	mul.wide.u32 	%rd74, %r91, 4;
	add.s64 	%rd75, %rd5, %rd74;
	ld.global.f32 	%f34, [%rd75];
	setp.gt.f32 	%p22, %f33, %f34;
	selp.b32 	%r57, %r56, %r91, %p22;
	add.s32 	%r58, %r56, 1;
	and.b64  	%rd76, %rd72, 17179869180;
	add.s64 	%rd77, %rd5, %rd76;
	ld.global.f32 	%f35, [%rd77+4];
	mul.wide.u32 	%rd78, %r57, 4;
	add.s64 	%rd79, %rd5, %rd78;
	ld.global.f32 	%f36, [%rd79];
	setp.gt.f32 	%p23, %f35, %f36;
	selp.b32 	%r59, %r58, %r57, %p23;
	add.s32 	%r60, %r56, 2;
	ld.global.f32 	%f37, [%rd77+8];
	mul.wide.u32 	%rd80, %r59, 4;
	add.s64 	%rd81, %rd5, %rd80;
	ld.global.f32 	%f38, [%rd81];
	setp.gt.f32 	%p24, %f37, %f38;
	selp.b32 	%r61, %r60, %r59, %p24;
	add.s32 	%r62, %r56, 3;
	ld.global.f32 	%f39, [%rd77+12];
	mul.wide.u32 	%rd82, %r61, 4;
	add.s64 	%rd83, %rd5, %rd82;
	ld.global.f32 	%f40, [%rd83];
	setp.gt.f32 	%p25, %f39, %f40;
	selp.b32 	%r63, %r62, %r61, %p25;
	add.s32 	%r64, %r56, 4;
	ld.global.f32 	%f41, [%rd77+16];
	mul.wide.u32 	%rd84, %r63, 4;
	add.s64 	%rd85, %rd5, %rd84;
	ld.global.f32 	%f42, [%rd85];
	setp.gt.f32 	%p26, %f41, %f42;
	selp.b32 	%r65, %r64, %r63, %p26;
	add.s32 	%r66, %r56, 5;
	ld.global.f32 	%f43, [%rd77+20];
	mul.wide.u32 	%rd86, %r65, 4;
	add.s64 	%rd87, %rd5, %rd86;
	ld.global.f32 	%f44, [%rd87];
	setp.gt.f32 	%p27, %f43, %f44;
	selp.b32 	%r67, %r66, %r65, %p27;
	add.s32 	%r68, %r56, 6;
	ld.global.f32 	%f45, [%rd77+24];
	mul.wide.u32 	%rd88, %r67, 4;
	add.s64 	%rd89, %rd5, %rd88;
	ld.global.f32 	%f46, [%rd89];
	setp.gt.f32 	%p28, %f45, %f46;
	selp.b32 	%r69, %r68, %r67, %p28;
	add.s32 	%r70, %r56, 7;
	ld.global.f32 	%f47, [%rd77+28];
	mul.wide.u32 	%rd90, %r69, 4;
	add.s64 	%rd91, %rd5, %rd90;
	ld.global.f32 	%f48, [%rd91];
	setp.gt.f32 	%p29, %f47, %f48;
	selp.b32 	%r91, %r70, %r69, %p29;
	add.s64 	%rd92, %rd118, 8;
	and.b64  	%rd118, %rd92, 4294967295;
$L__BB14_7:
	setp.eq.s64 	%p30, %rd15, 0;
	@%p30 bra 	$L__BB14_12;
	and.b64  	%rd120, %rd6, 3;
	setp.lt.u64 	%p31, %rd15, 4;
	@%p31 bra 	$L__BB14_10;
	cvt.u32.u64 	%r72, %rd118;
	shl.b64 	%rd93, %rd118, 2;
	add.s64 	%rd94, %rd5, %rd93;
	ld.global.f32 	%f49, [%rd94];
	mul.wide.u32 	%rd95, %r91, 4;
	add.s64 	%rd96, %rd5, %rd95;
	ld.global.f32 	%f50, [%rd96];
	setp.gt.f32 	%p32, %f49, %f50;
	selp.b32 	%r73, %r72, %r91, %p32;
	add.s32 	%r74, %r72, 1;
	and.b64  	%rd97, %rd93, 17179869180;
	add.s64 	%rd98, %rd5, %rd97;
	ld.global.f32 	%f51, [%rd98+4];
	mul.wide.u32 	%rd99, %r73, 4;
	add.s64 	%rd100, %rd5, %rd99;
	ld.global.f32 	%f52, [%rd100];
	setp.gt.f32 	%p33, %f51, %f52;
	selp.b32 	%r75, %r74, %r73, %p33;
	add.s32 	%r76, %r72, 2;
	ld.global.f32 	%f53, [%rd98+8];
	mul.wide.u32 	%rd101, %r75, 4;
	add.s64 	%rd102, %rd5, %rd101;
	ld.global.f32 	%f54, [%rd102];
	setp.gt.f32 	%p34, %f53, %f54;
	selp.b32 	%r77, %r76, %r75, %p34;
	add.s32 	%r78, %r72, 3;
	ld.global.f32 	%f55, [%rd98+12];
	mul.wide.u32 	%rd103, %r77, 4;
	add.s64 	%rd104, %rd5, %rd103;
	ld.global.f32 	%f56, [%rd104];
	setp.gt.f32 	%p35, %f55, %f56;
	selp.b32 	%r91, %r78, %r77, %p35;
	add.s64 	%rd105, %rd118, 4;
	and.b64  	%rd118, %rd105, 4294967295;
$L__BB14_10:
	setp.eq.s64 	%p36, %rd120, 0;
	@%p36 bra 	$L__BB14_12;
$L__BB14_11:
	.pragma "nounroll";
	cvt.u32.u64 	%r79, %rd118;
	shl.b64 	%rd106, %rd118, 2;
	add.s64 	%rd107, %rd5, %rd106;
	ld.global.f32 	%f57, [%rd107];
	mul.wide.u32 	%rd108, %r91, 4;
	add.s64 	%rd109, %rd5, %rd108;
	ld.global.f32 	%f58, [%rd109];
	setp.gt.f32 	%p37, %f57, %f58;
	selp.b32 	%r91, %r79, %r91, %p37;
	add.s64 	%rd110, %rd118, 1;
	and.b64  	%rd118, %rd110, 4294967295;
	add.s64 	%rd120, %rd120, -1;
	setp.ne.s64 	%p38, %rd120, 0;
	@%p38 bra 	$L__BB14_11;
$L__BB14_12:
	cvta.to.global.u64 	%rd111, %rd30;
	mul.wide.s32 	%rd112, %r1, 4;
	add.s64 	%rd113, %rd111, %rd112;
	ld.global.u32 	%r80, [%rd113];
	setp.ne.s32 	%p39, %r91, %r80;
	@%p39 bra 	$L__BB14_14;
	cvta.to.global.u64 	%rd114, %rd31;
	atom.global.add.u32 	%r81, [%rd114], 1;
$L__BB14_14:
	ret;

}


// ===== COMPILED SASS (sm_100) =====

	.target	sm_100

	.elftype	@"ET_EXEC"


//--------------------- .note.nv.tkinfo           --------------------------
	.section	.note.nv.tkinfo,"",@"SHT_NOTE"
	.sectionflags	@"SHF_NOTE_NV_TKINFO"
	.tkinfo
        /*0018*/ 	.word	0x00000002
        /*0030*/ 	.string	""
        /*0030*/ 	.string	"ptxas"
        /*0030*/ 	.string	"Cuda compilation tools, release 13.0, V13.0.88"
        /*0030*/ 	.string	"Build cuda_13.0.r13.0/compiler.36424714_0"
        /*0030*/ 	.string	"-arch sm_100 -m 64 "



//--------------------- .note.nv.cuinfo           --------------------------
	.section	.note.nv.cuinfo,"",@"SHT_NOTE"
	.sectionflags	@"SHF_NOTE_NV_CUINFO"
        /*0018*/ 	.short	0x0002
        /*001a*/ 	.short	0x0064
        /*001c*/ 	.short	0x0082
	.zero		2


//--------------------- .nv.info                  --------------------------
	.section	.nv.info,"",@"SHT_CUDA_INFO"
	.align	4


	//----- nvinfo : EIATTR_REGCOUNT
	.align		4
        /*0000*/ 	.byte	0x04, 0x2f
        /*0002*/ 	.short	(.L_1 - .L_0)
	.align		4
.L_0:
        /*0004*/ 	.word	index@(_Z9matmulvecPfS_iiS_)
        /*0008*/ 	.word	0x0000001e


	//----- nvinfo : EIATTR_FRAME_SIZE
	.align		4
.L_1:
        /*000c*/ 	.byte	0x04, 0x11
        /*000e*/ 	.short	(.L_3 - .L_2)
	.align		4
.L_2:
        /*0010*/ 	.word	index@(_Z9matmulvecPfS_iiS_)
        /*0014*/ 	.word	0x00000000


	//----- nvinfo : EIATTR_REGCOUNT
	.align		4
.L_3:
        /*0018*/ 	.byte	0x04, 0x2f
        /*001a*/ 	.short	(.L_5 - .L_4)
	.align		4
.L_4:
        /*001c*/ 	.word	index@(_Z9matmulmat8c_matrixS_S_)
        /*0020*/ 	.word	0x00000020


	//----- nvinfo : EIATTR_FRAME_SIZE
	.align		4
.L_5:
        /*0024*/ 	.byte	0x04, 0x11
        /*0026*/ 	.short	(.L_7 - .L_6)
	.align		4
.L_6:
        /*0028*/ 	.word	index@(_Z9matmulmat8c_matrixS_S_)
        /*002c*/ 	.word	0x00000000


	//----- nvinfo : EIATTR_REGCOUNT
	.align		4
.L_7:
        /*0030*/ 	.byte	0x04, 0x2f
        /*0032*/ 	.short	(.L_9 - .L_8)
	.align		4
.L_8:
        /*0034*/ 	.word	index@(_Z10matmulmatT8c_matrixS_S_)
        /*0038*/ 	.word	0x00000020


	//----- nvinfo : EIATTR_FRAME_SIZE
	.align		4
.L_9:
        /*003c*/ 	.byte	0x04, 0x11
        /*003e*/ 	.short	(.L_11 - .L_10)
	.align		4
.L_10:
        /*0040*/ 	.word	index@(_Z10matmulmatT8c_matrixS_S_)
        /*0044*/ 	.word	0x00000000


	//----- nvinfo : EIATTR_REGCOUNT
	.align		4
.L_11:
        /*0048*/ 	.byte	0x04, 0x2f
        /*004a*/ 	.short	(.L_13 - .L_12)
	.align		4
.L_12:
        /*004c*/ 	.word	index@(_Z11relu_kernel8c_matrixS_)
        /*0050*/ 	.word	0x0000000e


	//----- nvinfo : EIATTR_FRAME_SIZE
	.align		4
.L_13:
        /*0054*/ 	.byte	0x04, 0x11
        /*0056*/ 	.short	(.L_15 - .L_14)
	.align		4
.L_14:
        /*0058*/ 	.word	index@(_Z11relu_kernel8c_matrixS_)
        /*005c*/ 	.word	0x00000000


	//----- nvinfo : EIATTR_REGCOUNT
	.align		4
.L_15:
        /*0060*/ 	.byte	0x04, 0x2f
        /*0062*/ 	.short	(.L_17 - .L_16)
	.align		4
.L_16:
        /*0064*/ 	.word	index@(_Z14sigmoid_kernelPfS_m)
        /*0068*/ 	.word	0x0000000f


	//----- nvinfo : EIATTR_FRAME_SIZE
	.align		4
.L_17:
        /*006c*/ 	.byte	0x04, 0x11
        /*006e*/ 	.short	(.L_19 - .L_18)
	.align		4
.L_18:
        /*0070*/ 	.word	index@($__internal_3_$__cuda_sm20_rcp_rn_f32_slowpath)
        /*0074*/ 	.word	0x00000000


	//----- nvinfo : EIATTR_FRAME_SIZE
	.align		4
.L_19:
        /*0078*/ 	.byte	0x04, 0x11
        /*007a*/ 	.short	(.L_21 - .L_20)
	.align		4
.L_20:
        /*007c*/ 	.word	index@(_Z14sigmoid_kernelPfS_m)
        /*0080*/ 	.word	0x00000000


	//----- nvinfo : EIATTR_REGCOUNT
	.align		4
.L_21:
        /*0084*/ 	.byte	0x04, 0x2f
        /*0086*/ 	.short	(.L_23 - .L_22)
	.align		4
.L_22:
        /*0088*/ 	.word	index@(_Z18sigmoid_derivativePfS_m)
        /*008c*/ 	.word	0x0000000f


	//----- nvinfo : EIATTR_FRAME_SIZE
	.align		4
.L_23:
        /*0090*/ 	.byte	0x04, 0x11
        /*0092*/ 	.short	(.L_25 - .L_24)
	.align		4
.L_24:
        /*0094*/ 	.word	index@($__internal_2_$__cuda_sm20_rcp_rn_f32_slowpath)
        /*0098*/ 	.word	0x00000000


	//----- nvinfo : EIATTR_FRAME_SIZE
	.align		4
.L_25:
        /*009c*/ 	.byte	0x04, 0x11
        /*009e*/ 	.short	(.L_27 - .L_26)
	.align		4
.L_26:
        /*00a0*/ 	.word	index@(_Z18sigmoid_derivativePfS_m)
        /*00a4*/ 	.word	0x00000000


	//----- nvinfo : EIATTR_REGCOUNT
	.align		4
.L_27:
        /*00a8*/ 	.byte	0x04, 0x2f
        /*00aa*/ 	.short	(.L_29 - .L_28)
	.align		4
.L_28:
        /*00ac*/ 	.word	index@(_Z14elementwisemul8c_matrixS_S_)
        /*00b0*/ 	.word	0x00000010


	//----- nvinfo : EIATTR_FRAME_SIZE
	.align		4
.L_29:
        /*00b4*/ 	.byte	0x04, 0x11
        /*00b6*/ 	.short	(.L_31 - .L_30)
	.align		4
.L_30:
        /*00b8*/ 	.word	index@(_Z14elementwisemul8c_matrixS_S_)
        /*00bc*/ 	.word	0x00000000


	//----- nvinfo : EIATTR_REGCOUNT
	.align		4
.L_31:
        /*00c0*/ 	.byte	0x04, 0x2f
        /*00c2*/ 	.short	(.L_33 - .L_32)
	.align		4
.L_32:
        /*00c4*/ 	.word	index@(_Z15relu_derivative8c_matrixS_)
        /*00c8*/ 	.word	0x0000000e


	//----- nvinfo : EIATTR_FRAME_SIZE
	.align		4
.L_33:
        /*00cc*/ 	.byte	0x04, 0x11
        /*00ce*/ 	.short	(.L_35 - .L_34)
	.align		4
.L_34:
        /*00d0*/ 	.word	index@(_Z15relu_derivative8c_matrixS_)
        /*00d4*/ 	.word	0x00000000


	//----- nvinfo : EIATTR_REGCOUNT
	.align		4
.L_35:
        /*00d8*/ 	.byte	0x04, 0x2f
        /*00da*/ 	.short	(.L_37 - .L_36)
	.align		4
.L_36:
        /*00dc*/ 	.word	index@(_Z14softmax_kernel8c_matrixS_)
        /*00e0*/ 	.word	0x00000020


	//----- nvinfo : EIATTR_FRAME_SIZE
	.align		4
.L_37:
        /*00e4*/ 	.byte	0x04, 0x11
        /*00e6*/ 	.short	(.L_39 - .L_38)
	.align		4
.L_38:
        /*00e8*/ 	.word	index@($__internal_1_$__cuda_sm3x_div_rn_noftz_f32_slowpath)
        /*00ec*/ 	.word	0x00000000


	//----- nvinfo : EIATTR_FRAME_SIZE
	.align		4
.L_39:
        /*00f0*/ 	.byte	0x04, 0x11
        /*00f2*/ 	.short	(.L_41 - .L_40)
	.align		4
.L_40:
        /*00f4*/ 	.word	index@(_Z14softmax_kernel8c_matrixS_)
        /*00f8*/ 	.word	0x00000000


	//----- nvinfo : EIATTR_REGCOUNT
	.align		4
.L_41:
        /*00fc*/ 	.byte	0x04, 0x2f
        /*00fe*/ 	.short	(.L_43 - .L_42)
	.align		4
.L_42:
        /*0100*/ 	.word	index@(_Z21softmax_crossen_error8c_matrixS_Pi)
        /*0104*/ 	.word	0x00000010


	//----- nvinfo : EIATTR_FRAME_SIZE
	.align		4
.L_43:
        /*0108*/ 	.byte	0x04, 0x11
        /*010a*/ 	.short	(.L_45 - .L_44)
	.align		4
.L_44:
        /*010c*/ 	.word	index@(_Z21softmax_crossen_error8c_matrixS_Pi)
        /*0110*/ 	.word	0x00000000


	//----- nvinfo : EIATTR_REGCOUNT
	.align		4
.L_45:
        /*0114*/ 	.byte	0x04, 0x2f
        /*0116*/ 	.short	(.L_47 - .L_46)
	.align		4
.L_46:
        /*0118*/ 	.word	index@(_Z20sigmoid_square_error8c_matrixS_Pi)
        /*011c*/ 	.word	0x0000000d


	//----- nvinfo : EIATTR_FRAME_SIZE
	.align		4
.L_47:
        /*0120*/ 	.byte	0x04, 0x11
        /*0122*/ 	.short	(.L_49 - .L_48)
	.align		4
.L_48:
        /*0124*/ 	.word	index@(_Z20sigmoid_square_error8c_matrixS_Pi)
        /*0128*/ 	.word	0x00000000


	//----- nvinfo : EIATTR_REGCOUNT
	.align		4
.L_49:
        /*012c*/ 	.byte	0x04, 0x2f
        /*012e*/ 	.short	(.L_51 - .L_50)
	.align		4
.L_50:
        /*0130*/ 	.word	index@(_Z13cross_entropyPfS_m)
        /*0134*/ 	.word	0x00000004


	//----- nvinfo : EIATTR_FRAME_SIZE
	.align		4
.L_51:
        /*0138*/ 	.byte	0x04, 0x11
        /*013a*/ 	.short	(.L_53 - .L_52)
	.align		4
.L_52:
        /*013c*/ 	.word	index@(_Z13cross_entropyPfS_m)
        /*0140*/ 	.word	0x00000000


	//----- nvinfo : EIATTR_REGCOUNT
	.align		4
.L_53:
        /*0144*/ 	.byte	0x04, 0x2f
        /*0146*/ 	.short	(.L_55 - .L_54)
	.align		4
.L_54:
        /*0148*/ 	.word	index@(_Z17mean_square_errorPfS_m)
        /*014c*/ 	.word	0x00000004


	//----- nvinfo : EIATTR_FRAME_SIZE
	.align		4
.L_55:
        /*0150*/ 	.byte	0x04, 0x11
        /*0152*/ 	.short	(.L_57 - .L_56)
	.align		4
.L_56:
        /*0154*/ 	.word	index@(_Z17mean_square_errorPfS_m)
        /*0158*/ 	.word	0x00000000


	//----- nvinfo : EIATTR_REGCOUNT
	.align		4
.L_57:
        /*015c*/ 	.byte	0x04, 0x2f
        /*015e*/ 	.short	(.L_59 - .L_58)
	.align		4
.L_58:
        /*0160*/ 	.word	index@(_Z20weight_update_kernel8c_matrixS_S_f)
        /*0164*/ 	.word	0x00000020


	//----- nvinfo : EIATTR_FRAME_SIZE
	.align		4
.L_59:
        /*0168*/ 	.byte	0x04, 0x11
        /*016a*/ 	.short	(.L_61 - .L_60)
	.align		4
.L_60:
        /*016c*/ 	.word	index@($__internal_0_$__cuda_sm3x_div_rn_noftz_f32_slowpath)
        /*0170*/ 	.word	0x00000000


	//----- nvinfo : EIATTR_FRAME_SIZE
	.align		4
.L_61:
        /*0174*/ 	.byte	0x04, 0x11
        /*0176*/ 	.short	(.L_63 - .L_62)
	.align		4
.L_62:
        /*0178*/ 	.word	index@(_Z20weight_update_kernel8c_matrixS_S_f)
        /*017c*/ 	.word	0x00000000


	//----- nvinfo : EIATTR_REGCOUNT
	.align		4
.L_63:
        /*0180*/ 	.byte	0x04, 0x2f
        /*0182*/ 	.short	(.L_65 - .L_64)
	.align		4
.L_64:
        /*0184*/ 	.word	index@(_Z21update_correct_labels8c_matrixPiS0_)
        /*0188*/ 	.word	0x00000017


	//----- nvinfo : EIATTR_FRAME_SIZE
	.align		4
.L_65:
        /*018c*/ 	.byte	0x04, 0x11
        /*018e*/ 	.short	(.L_67 - .L_66)
	.align		4
.L_66:
        /*0190*/ 	.word	index@(_Z21update_correct_labels8c_matrixPiS0_)
        /*0194*/ 	.word	0x00000000


	//----- nvinfo : EIATTR_MIN_STACK_SIZE
	.align		4
.L_67:
        /*0198*/ 	.byte	0x04, 0x12
        /*019a*/ 	.short	(.L_69 - .L_68)
	.align		4
.L_68:
        /*019c*/ 	.word	index@(_Z21update_correct_labels8c_matrixPiS0_)
        /*01a0*/ 	.word	0x00000000


	//----- nvinfo : EIATTR_MIN_STACK_SIZE
	.align		4
.L_69:
        /*01a4*/ 	.byte	0x04, 0x12
        /*01a6*/ 	.short	(.L_71 - .L_70)
	.align		4
.L_70:
        /*01a8*/ 	.word	index@(_Z20weight_update_kernel8c_matrixS_S_f)
        /*01ac*/ 	.word	0x00000000


	//----- nvinfo : EIATTR_MIN_STACK_SIZE
	.align		4
.L_71:
        /*01b0*/ 	.byte	0x04, 0x12
        /*01b2*/ 	.short	(.L_73 - .L_72)
	.align		4
.L_72:
        /*01b4*/ 	.word	index@(_Z17mean_square_errorPfS_m)
        /*01b8*/ 	.word	0x00000000


	//----- nvinfo : EIATTR_MIN_STACK_SIZE
	.align		4
.L_73:
        /*01bc*/ 	.byte	0x04, 0x12
        /*01be*/ 	.short	(.L_75 - .L_74)
	.align		4
.L_74:
        /*01c0*/ 	.word	index@(_Z13cross_entropyPfS_m)
        /*01c4*/ 	.word	0x00000000


	//----- nvinfo : EIATTR_MIN_STACK_SIZE
	.align		4
.L_75:
        /*01c8*/ 	.byte	0x04, 0x12
        /*01ca*/ 	.short	(.L_77 - .L_76)
	.align		4
.L_76:
        /*01cc*/ 	.word	index@(_Z20sigmoid_square_error8c_matrixS_Pi)
        /*01d0*/ 	.word	0x00000000


	//----- nvinfo : EIATTR_MIN_STACK_SIZE
	.align		4
.L_77:
        /*01d4*/ 	.byte	0x04, 0x12
        /*01d6*/ 	.short	(.L_79 - .L_78)
	.align		4
.L_78:
        /*01d8*/ 	.word	index@(_Z21softmax_crossen_error8c_matrixS_Pi)
        /*01dc*/ 	.word	0x00000000


	//----- nvinfo : EIATTR_MIN_STACK_SIZE
	.align		4
.L_79:
        /*01e0*/ 	.byte	0x04, 0x12
        /*01e2*/ 	.short	(.L_81 - .L_80)
	.align		4
.L_80:
        /*01e4*/ 	.word	index@(_Z14softmax_kernel8c_matrixS_)
        /*01e8*/ 	.word	0x00000000


	//----- nvinfo : EIATTR_MIN_STACK_SIZE
	.align		4
.L_81:
        /*01ec*/ 	.byte	0x04, 0x12
        /*01ee*/ 	.short	(.L_83 - .L_82)
	.align		4
.L_82:
        /*01f0*/ 	.word	index@(_Z15relu_derivative8c_matrixS_)
        /*01f4*/ 	.word	0x00000000


	//----- nvinfo : EIATTR_MIN_STACK_SIZE
	.align		4
.L_83:
        /*01f8*/ 	.byte	0x04, 0x12
        /*01fa*/ 	.short	(.L_85 - .L_84)
	.align		4
.L_84:
        /*01fc*/ 	.word	index@(_Z14elementwisemul8c_matrixS_S_)
        /*0200*/ 	.word	0x00000000


	//----- nvinfo : EIATTR_MIN_STACK_SIZE
	.align		4
.L_85:
        /*0204*/ 	.byte	0x04, 0x12
        /*0206*/ 	.short	(.L_87 - .L_86)
	.align		4
.L_86:
        /*0208*/ 	.word	index@(_Z18sigmoid_derivativePfS_m)
        /*020c*/ 	.word	0x00000000


	//----- nvinfo : EIATTR_MIN_STACK_SIZE
	.align		4
.L_87:
        /*0210*/ 	.byte	0x04, 0x12
        /*0212*/ 	.short	(.L_89 - .L_88)
	.align		4
.L_88:
        /*0214*/ 	.word	index@(_Z14sigmoid_kernelPfS_m)
        /*0218*/ 	.word	0x00000000


	//----- nvinfo : EIATTR_MIN_STACK_SIZE
	.align		4
.L_89:
        /*021c*/ 	.byte	0x04, 0x12
        /*021e*/ 	.short	(.L_91 - .L_90)
	.align		4
.L_90:
        /*0220*/ 	.word	index@(_Z11relu_kernel8c_matrixS_)
        /*0224*/ 	.word	0x00000000


	//----- nvinfo : EIATTR_MIN_STACK_SIZE
	.align		4
.L_91:
        /*0228*/ 	.byte	0x04, 0x12
        /*022a*/ 	.short	(.L_93 - .L_92)
	.align		4
.L_92:
        /*022c*/ 	.word	index@(_Z10matmulmatT8c_matrixS_S_)
        /*0230*/ 	.word	0x00000000


	//----- nvinfo : EIATTR_MIN_STACK_SIZE
	.align		4
.L_93:
        /*0234*/ 	.byte	0x04, 0x12
        /*0236*/ 	.short	(.L_95 - .L_94)
	.align		4
.L_94:
        /*0238*/ 	.word	index@(_Z9matmulmat8c_matrixS_S_)
        /*023c*/ 	.word	0x00000000


	//----- nvinfo : EIATTR_MIN_STACK_SIZE
	.align		4
.L_95:
        /*0240*/ 	.byte	0x04, 0x12
        /*0242*/ 	.short	(.L_97 - .L_96)
	.align		4
.L_96:
        /*0244*/ 	.word	index@(_Z9matmulvecPfS_iiS_)
        /*0248*/ 	.word	0x00000000
.L_97:


//--------------------- .nv.compat                --------------------------
	.section	.nv.compat,"",@"SHT_CUDA_COMPAT_INFO"
	.align	4
        /*0000*/ 	.byte	0x02, 0x09, 0x00, 0x00, 0x02, 0x02, 0x01, 0x00, 0x02, 0x05, 0x05, 0x00, 0x03, 0x07, 0x01, 0x01
        /*0010*/ 	.byte	0x02, 0x03, 0x00, 0x00, 0x02, 0x06, 0x01, 0x00, 0x04, 0x0b, 0x08, 0x00, 0x01, 0x00, 0x00, 0x00
        /*0020*/ 	.byte	0x00, 0x00, 0x00, 0x00


//--------------------- .nv.info._Z21update_correct_labels8c_matrixPiS0_ --------------------------
	.section	.nv.info._Z21update_correct_labels8c_matrixPiS0_,"",@"SHT_CUDA_INFO"
	.sectionflags	@""
	.align	4


	//----- nvinfo : EIATTR_CUDA_API_VERSION
	.align		4
        /*0000*/ 	.byte	0x04, 0x37
        /*0002*/ 	.short	(.L_99 - .L_98)
.L_98:
        /*0004*/ 	.word	0x00000082


	//----- nvinfo : EIATTR_KPARAM_INFO
	.align		4
.L_99:
        /*0008*/ 	.byte	0x04, 0x17
        /*000a*/ 	.short	(.L_101 - .L_100)
.L_100:
        /*000c*/ 	.word	0x00000000
        /*0010*/ 	.short	0x0002
        /*0012*/ 	.short	0x0030
        /*0014*/ 	.byte	0x00, 0xf5, 0x21, 0x00


	//----- nvinfo : EIATTR_KPARAM_INFO
	.align		4
.L_101:
        /*0018*/ 	.byte	0x04, 0x17
        /*001a*/ 	.short	(.L_103 - .L_102)
.L_102:
        /*001c*/ 	.word	0x00000000
        /*0020*/ 	.short	0x0001
        /*0022*/ 	.short	0x0028
        /*0024*/ 	.byte	0x00, 0xf5, 0x21, 0x00


	//----- nvinfo : EIATTR_KPARAM_INFO
	.align		4
.L_103:
        /*0028*/ 	.byte	0x04, 0x17
        /*002a*/ 	.short	(.L_105 - .L_104)
.L_104:
        /*002c*/ 	.word	0x00000000
        /*0030*/ 	.short	0x0000
        /*0032*/ 	.short	0x0000
        /*0034*/ 	.byte	0x00, 0xf0, 0xa1, 0x00


	//----- nvinfo : EIATTR_SPARSE_MMA_MASK
	.align		4
.L_105:
        /*0038*/ 	.byte	0x03, 0x50
        /*003a*/ 	.short	0x0000


	//----- nvinfo : EIATTR_MAXREG_COUNT
	.align		4
        /*003c*/ 	.byte	0x03, 0x1b
        /*003e*/ 	.short	0x00ff


	//----- nvinfo : EIATTR_MERCURY_ISA_VERSION
	.align		4
        /*0040*/ 	.byte	0x03, 0x5f
        /*0042*/ 	.short	0x0101


	//----- nvinfo : EIATTR_INT_WARP_WIDE_INSTR_OFFSETS
	.align		4
        /*0044*/ 	.byte	0x04, 0x31
        /*0046*/ 	.short	(.L_107 - .L_106)


	//   ....[0]....
.L_106:
        /*0048*/ 	.word	0x00001010


	//----- nvinfo : EIATTR_VRC_CTA_INIT_COUNT
	.align		4
.L_107:
        /*004c*/ 	.byte	0x02, 0x4a
	.zero		1
	.zero		1


	//----- nvinfo : EIATTR_EXIT_INSTR_OFFSETS
	.align		4
        /*0050*/ 	.byte	0x04, 0x1c
        /*0052*/ 	.short	(.L_109 - .L_108)


	//   ....[0]....
.L_108:
        /*0054*/ 	.word	0x00000fe0


	//   ....[1]....
        /*0058*/ 	.word	0x00001060


	//----- nvinfo : EIATTR_CBANK_PARAM_SIZE
	.align		4
.L_109:
        /*005c*/ 	.byte	0x03, 0x19
        /*005e*/ 	.short	0x0038


	//----- nvinfo : EIATTR_PARAM_CBANK
	.align		4
        /*0060*/ 	.byte	0x04, 0x0a
        /*0062*/ 	.short	(.L_111 - .L_110)
	.align		4
.L_110:
        /*0064*/ 	.word	index@(.nv.constant0._Z21update_correct_labels8c_matrixPiS0_)
        /*0068*/ 	.short	0x0380
        /*006a*/ 	.short	0x0038


	//----- nvinfo : EIATTR_SW_WAR
	.align		4
.L_111:
        /*006c*/ 	.byte	0x04, 0x36
        /*006e*/ 	.short	(.L_113 - .L_112)
.L_112:
        /*0070*/ 	.word	0x00000008
.L_113:


//--------------------- .nv.info._Z20weight_update_kernel8c_matrixS_S_f --------------------------
	.section	.nv.info._Z20weight_update_kernel8c_matrixS_S_f,"",@"SHT_CUDA_INFO"
	.sectionflags	@""
	.align	4


	//----- nvinfo : EIATTR_CUDA_API_VERSION
	.align		4
        /*0000*/ 	.byte	0x04, 0x37
        /*0002*/ 	.short	(.L_115 - .L_114)
.L_114:
        /*0004*/ 	.word	0x00000082


	//----- nvinfo : EIATTR_KPARAM_INFO
	.align		4
.L_115:
        /*0008*/ 	.byte	0x04, 0x17
        /*000a*/ 	.short	(.L_117 - .L_116)
.L_116:
        /*000c*/ 	.word	0x00000000
        /*0010*/ 	.short	0x0003
        /*0012*/ 	.short	0x0078
        /*0014*/ 	.byte	0x00, 0xf0, 0x11, 0x00


	//----- nvinfo : EIATTR_KPARAM_INFO
	.align		4
.L_117:
        /*0018*/ 	.byte	0x04, 0x17
        /*001a*/ 	.short	(.L_119 - .L_118)
.L_118:
        /*001c*/ 	.word	0x00000000
        /*0020*/ 	.short	0x0002
        /*0022*/ 	.short	0x0050
        /*0024*/ 	.byte	0x00, 0xf0, 0xa1, 0x00


	//----- nvinfo : EIATTR_KPARAM_INFO
	.align		4
.L_119:
        /*0028*/ 	.byte	0x04, 0x17
        /*002a*/ 	.short	(.L_121 - .L_120)
.L_120:
        /*002c*/ 	.word	0x00000000
        /*0030*/ 	.short	0x0001
        /*0032*/ 	.short	0x0028
        /*0034*/ 	.byte	0x00, 0xf0, 0xa1, 0x00


	//----- nvinfo : EIATTR_KPARAM_INFO
	.align		4
.L_121:
        /*0038*/ 	.byte	0x04, 0x17
        /*003a*/ 	.short	(.L_123 - .L_122)
.L_122:
        /*003c*/ 	.word	0x00000000
        /*0040*/ 	.short	0x0000
        /*0042*/ 	.short	0x0000
        /*0044*/ 	.byte	0x00, 0xf0, 0xa1, 0x00


	//----- nvinfo : EIATTR_SPARSE_MMA_MASK
	.align		4
.L_123:
        /*0048*/ 	.byte	0x03, 0x50
        /*004a*/ 	.short	0x0000


	//----- nvinfo : EIATTR_MAXREG_COUNT
	.align		4
        /*004c*/ 	.byte	0x03, 0x1b
        /*004e*/ 	.short	0x00ff


	//----- nvinfo : EIATTR_MERCURY_ISA_VERSION
	.align		4
        /*0050*/ 	.byte	0x03, 0x5f
        /*0052*/ 	.short	0x0101


	//----- nvinfo : EIATTR_VRC_CTA_INIT_COUNT
	.align		4
        /*0054*/ 	.byte	0x02, 0x4a
	.zero		1
	.zero		1


	//----- nvinfo : EIATTR_EXIT_INSTR_OFFSETS
	.align		4
        /*0058*/ 	.byte	0x04, 0x1c
        /*005a*/ 	.short	(.L_125 - .L_124)


	//   ....[0]....
.L_124:
        /*005c*/ 	.word	0x00000100


	//   ....[1]....
        /*0060*/ 	.word	0x00000ed0


	//----- nvinfo : EIATTR_CRS_STACK_SIZE
	.align		4
.L_125:
        /*0064*/ 	.byte	0x04, 0x1e
        /*0066*/ 	.short	(.L_127 - .L_126)
.L_126:
        /*0068*/ 	.word	0x00000000


	//----- nvinfo : EIATTR_CBANK_PARAM_SIZE
	.align		4
.L_127:
        /*006c*/ 	.byte	0x03, 0x19
        /*006e*/ 	.short	0x007c


	//----- nvinfo : EIATTR_PARAM_CBANK
	.align		4
        /*0070*/ 	.byte	0x04, 0x0a
        /*0072*/ 	.short	(.L_129 - .L_128)
	.align		4
.L_128:
        /*0074*/ 	.word	index@(.nv.constant0._Z20weight_update_kernel8c_matrixS_S_f)
        /*0078*/ 	.short	0x0380
        /*007a*/ 	.short	0x007c


	//----- nvinfo : EIATTR_SW_WAR
	.align		4
.L_129:
        /*007c*/ 	.byte	0x04, 0x36
        /*007e*/ 	.short	(.L_131 - .L_130)
.L_130:
        /*0080*/ 	.word	0x00000008
.L_131:


//--------------------- .nv.info._Z17mean_square_errorPfS_m --------------------------
	.section	.nv.info._Z17mean_square_errorPfS_m,"",@"SHT_CUDA_INFO"
	.sectionflags	@""
	.align	4


	//----- nvinfo : EIATTR_CUDA_API_VERSION
	.align		4
        /*0000*/ 	.byte	0x04, 0x37
        /*0002*/ 	.short	(.L_133 - .L_132)
.L_132:
        /*0004*/ 	.word	0x00000082


	//----- nvinfo : EIATTR_KPARAM_INFO
	.align		4
.L_133:
        /*0008*/ 	.byte	0x04, 0x17
        /*000a*/ 	.short	(.L_135 - .L_134)
.L_134:
        /*000c*/ 	.word	0x00000000
        /*0010*/ 	.short	0x0002
        /*0012*/ 	.short	0x0010
        /*0014*/ 	.byte	0x00, 0xf0, 0x21, 0x00


	//----- nvinfo : EIATTR_KPARAM_INFO
	.align		4
.L_135:
        /*0018*/ 	.byte	0x04, 0x17
        /*001a*/ 	.short	(.L_137 - .L_136)
.L_136:
        /*001c*/ 	.word	0x00000000
        /*0020*/ 	.short	0x0001
        /*0022*/ 	.short	0x0008
        /*0024*/ 	.byte	0x00, 0xf5, 0x21, 0x00


	//----- nvinfo : EIATTR_KPARAM_INFO
	.align		4
.L_137:
        /*0028*/ 	.byte	0x04, 0x17
        /*002a*/ 	.short	(.L_139 - .L_138)
.L_138:
        /*002c*/ 	.word	0x00000000
        /*0030*/ 	.short	0x0000
        /*0032*/ 	.short	0x0000
        /*0034*/ 	.byte	0x00, 0xf5, 0x21, 0x00


	//----- nvinfo : EIATTR_SPARSE_MMA_MASK
	.align		4
.L_139:
        /*0038*/ 	.byte	0x03, 0x50
        /*003a*/ 	.short	0x0000


	//----- nvinfo : EIATTR_MAXREG_COUNT
	.align		4
        /*003c*/ 	.byte	0x03, 0x1b
        /*003e*/ 	.short	0x00ff


	//----- nvinfo : EIATTR_MERCURY_ISA_VERSION
	.align		4
        /*0040*/ 	.byte	0x03, 0x5f
        /*0042*/ 	.short	0x0101


	//----- nvinfo : EIATTR_VRC_CTA_INIT_COUNT
	.align		4
        /*0044*/ 	.byte	0x02, 0x4a
	.zero		1
	.zero		1


	//----- nvinfo : EIATTR_EXIT_INSTR_OFFSETS
	.align		4
        /*0048*/ 	.byte	0x04, 0x1c
        /*004a*/ 	.short	(.L_141 - .L_140)


	//   ....[0]....
.L_140:
        /*004c*/ 	.word	0x00000010


	//----- nvinfo : EIATTR_CBANK_PARAM_SIZE
	.align		4
.L_141:
        /*0050*/ 	.byte	0x03, 0x19
        /*0052*/ 	.short	0x0018


	//----- nvinfo : EIATTR_PARAM_CBANK
	.align		4
        /*0054*/ 	.byte	0x04, 0x0a
        /*0056*/ 	.short	(.L_143 - .L_142)
	.align		4
.L_142:
        /*0058*/ 	.word	index@(.nv.constant0._Z17mean_square_errorPfS_m)
        /*005c*/ 	.short	0x0380
        /*005e*/ 	.short	0x0018


	//----- nvinfo : EIATTR_SW_WAR
	.align		4
.L_143:
        /*0060*/ 	.byte	0x04, 0x36
        /*0062*/ 	.short	(.L_145 - .L_144)
.L_144:
        /*0064*/ 	.word	0x00000008
.L_145:


//--------------------- .nv.info._Z13cross_entropyPfS_m --------------------------
	.section	.nv.info._Z13cross_entropyPfS_m,"",@"SHT_CUDA_INFO"
	.sectionflags	@""
	.align	4


	//----- nvinfo : EIATTR_CUDA_API_VERSION
	.align		4
        /*0000*/ 	.byte	0x04, 0x37
        /*0002*/ 	.short	(.L_147 - .L_146)
.L_146:
        /*0004*/ 	.word	0x00000082


	//----- nvinfo : EIATTR_KPARAM_INFO
	.align		4
.L_147:
        /*0008*/ 	.byte	0x04, 0x17
        /*000a*/ 	.short	(.L_149 - .L_148)
.L_148:
        /*000c*/ 	.word	0x00000000
        /*0010*/ 	.short	0x0002
        /*0012*/ 	.short	0x0010
        /*0014*/ 	.byte	0x00, 0xf0, 0x21, 0x00


	//----- nvinfo : EIATTR_KPARAM_INFO
	.align		4
.L_149:
        /*0018*/ 	.byte	0x04, 0x17
        /*001a*/ 	.short	(.L_151 - .L_150)
.L_150:
        /*001c*/ 	.word	0x00000000
        /*0020*/ 	.short	0x0001
        /*0022*/ 	.short	0x0008
        /*0024*/ 	.byte	0x00, 0xf5, 0x21, 0x00


	//----- nvinfo : EIATTR_KPARAM_INFO
	.align		4
.L_151:
        /*0028*/ 	.byte	0x04, 0x17
        /*002a*/ 	.short	(.L_153 - .L_152)
.L_152:
        /*002c*/ 	.word	0x00000000
        /*0030*/ 	.short	0x0000
        /*0032*/ 	.short	0x0000
        /*0034*/ 	.byte	0x00, 0xf5, 0x21, 0x00


	//----- nvinfo : EIATTR_SPARSE_MMA_MASK
	.align		4
.L_153:
        /*0038*/ 	.byte	0x03, 0x50
        /*003a*/ 	.short	0x0000


	//----- nvinfo : EIATTR_MAXREG_COUNT
	.align		4
        /*003c*/ 	.byte	0x03, 0x1b
        /*003e*/ 	.short	0x00ff


	//----- nvinfo : EIATTR_MERCURY_ISA_VERSION
	.align		4
        /*0040*/ 	.byte	0x03, 0x5f
        /*0042*/ 	.short	0x0101


	//----- nvinfo : EIATTR_VRC_CTA_INIT_COUNT
	.align		4
        /*0044*/ 	.byte	0x02, 0x4a
	.zero		1
	.zero		1


	//----- nvinfo : EIATTR_EXIT_INSTR_OFFSETS
	.align		4
        /*0048*/ 	.byte	0x04, 0x1c
        /*004a*/ 	.short	(.L_155 - .L_154)


	//   ....[0]....
.L_154:
        /*004c*/ 	.word	0x00000010


	//----- nvinfo : EIATTR_CBANK_PARAM_SIZE
	.align		4
.L_155:
        /*0050*/ 	.byte	0x03, 0x19
        /*0052*/ 	.short	0x0018


	//----- nvinfo : EIATTR_PARAM_CBANK
	.align		4
        /*0054*/ 	.byte	0x04, 0x0a
        /*0056*/ 	.short	(.L_157 - .L_156)
	.align		4
.L_156:
        /*0058*/ 	.word	index@(.nv.constant0._Z13cross_entropyPfS_m)
        /*005c*/ 	.short	0x0380
        /*005e*/ 	.short	0x0018


	//----- nvinfo : EIATTR_SW_WAR
	.align		4
.L_157:
        /*0060*/ 	.byte	0x04, 0x36
        /*0062*/ 	.short	(.L_159 - .L_158)
.L_158:
        /*0064*/ 	.word	0x00000008
.L_159:


//--------------------- .nv.info._Z20sigmoid_square_error8c_matrixS_Pi --------------------------
	.section	.nv.info._Z20sigmoid_square_error8c_matrixS_Pi,"",@"SHT_CUDA_INFO"
	.sectionflags	@""
	.align	4


	//----- nvinfo : EIATTR_CUDA_API_VERSION
	.align		4
        /*0000*/ 	.byte	0x04, 0x37
        /*0002*/ 	.short	(.L_161 - .L_160)
.L_160:
        /*0004*/ 	.word	0x00000082


	//----- nvinfo : EIATTR_KPARAM_INFO
	.align		4
.L_161:
        /*0008*/ 	.byte	0x04, 0x17
        /*000a*/ 	.short	(.L_163 - .L_162)
.L_162:
        /*000c*/ 	.word	0x00000000
        /*0010*/ 	.short	0x0002
        /*0012*/ 	.short	0x0050
        /*0014*/ 	.byte	0x00, 0xf5, 0x21, 0x00


	//----- nvinfo : EIATTR_KPARAM_INFO
	.align		4
.L_163:
        /*0018*/ 	.byte	0x04, 0x17
        /*001a*/ 	.short	(.L_165 - .L_164)
.L_164:
        /*001c*/ 	.word	0x00000000
        /*0020*/ 	.short	0x0001
        /*0022*/ 	.short	0x0028
        /*0024*/ 	.byte	0x00, 0xf0, 0xa1, 0x00


	//----- nvinfo : EIATTR_KPARAM_INFO
	.align		4
.L_165:
        /*0028*/ 	.byte	0x04, 0x17
        /*002a*/ 	.short	(.L_167 - .L_166)
.L_166:
        /*002c*/ 	.word	0x00000000
        /*0030*/ 	.short	0x0000
        /*0032*/ 	.short	0x0000
        /*0034*/ 	.byte	0x00, 0xf0, 0xa1, 0x00


	//----- nvinfo : EIATTR_SPARSE_MMA_MASK
	.align		4
.L_167:
        /*0038*/ 	.byte	0x03, 0x50
        /*003a*/ 	.short	0x0000


	//----- nvinfo : EIATTR_MAXREG_COUNT
	.align		4
        /*003c*/ 	.byte	0x03, 0x1b
        /*003e*/ 	.short	0x00ff


	//----- nvinfo : EIATTR_MERCURY_ISA_VERSION
	.align		4
        /*0040*/ 	.byte	0x03, 0x5f
        /*0042*/ 	.short	0x0101


	//----- nvinfo : EIATTR_VRC_CTA_INIT_COUNT
	.align		4
        /*0044*/ 	.byte	0x02, 0x4a
	.zero		1
	.zero		1


	//----- nvinfo : EIATTR_EXIT_INSTR_OFFSETS
	.align		4
        /*0048*/ 	.byte	0x04, 0x1c
        /*004a*/ 	.short	(.L_169 - .L_168)


	//   ....[0]....
.L_168:
        /*004c*/ 	.word	0x00000100


	//   ....[1]....
        /*0050*/ 	.word	0x000002e0


	//   ....[2]....
        /*0054*/ 	.word	0x00000420


	//----- nvinfo : EIATTR_CRS_STACK_SIZE
	.align		4
.L_169:
        /*0058*/ 	.byte	0x04, 0x1e
        /*005a*/ 	.short	(.L_171 - .L_170)
.L_170:
        /*005c*/ 	.word	0x00000000


	//----- nvinfo : EIATTR_CBANK_PARAM_SIZE
	.align		4
.L_171:
        /*0060*/ 	.byte	0x03, 0x19
        /*0062*/ 	.short	0x0058


	//----- nvinfo : EIATTR_PARAM_CBANK
	.align		4
        /*0064*/ 	.byte	0x04, 0x0a
        /*0066*/ 	.short	(.L_173 - .L_172)
	.align		4
.L_172:
        /*0068*/ 	.word	index@(.nv.constant0._Z20sigmoid_square_error8c_matrixS_Pi)
        /*006c*/ 	.short	0x0380
        /*006e*/ 	.short	0x0058


	//----- nvinfo : EIATTR_SW_WAR
	.align		4
.L_173:
        /*0070*/ 	.byte	0x04, 0x36
        /*0072*/ 	.short	(.L_175 - .L_174)
.L_174:
        /*0074*/ 	.word	0x00000008
.L_175:


//--------------------- .nv.info._Z21softmax_crossen_error8c_matrixS_Pi --------------------------
	.section	.nv.info._Z21softmax_crossen_error8c_matrixS_Pi,"",@"SHT_CUDA_INFO"
	.sectionflags	@""
	.align	4


	//----- nvinfo : EIATTR_CUDA_API_VERSION
	.align		4
        /*0000*/ 	.byte	0x04, 0x37
        /*0002*/ 	.short	(.L_177 - .L_176)
.L_176:
        /*0004*/ 	.word	0x00000082


	//----- nvinfo : EIATTR_KPARAM_INFO
	.align		4
.L_177:
        /*0008*/ 	.byte	0x04, 0x17
        /*000a*/ 	.short	(.L_179 - .L_178)
.L_178:
        /*000c*/ 	.word	0x00000000
        /*0010*/ 	.short	0x0002
        /*0012*/ 	.short	0x0050
        /*0014*/ 	.byte	0x00, 0xf5, 0x21, 0x00


	//----- nvinfo : EIATTR_KPARAM_INFO
	.align		4
.L_179:
        /*0018*/ 	.byte	0x04, 0x17
        /*001a*/ 	.short	(.L_181 - .L_180)
.L_180:
        /*001c*/ 	.word	0x00000000
        /*0020*/ 	.short	0x0001
        /*0022*/ 	.short	0x0028
        /*0024*/ 	.byte	0x00, 0xf0, 0xa1, 0x00


	//----- nvinfo : EIATTR_KPARAM_INFO
	.align		4
.L_181:
        /*0028*/ 	.byte	0x04, 0x17
        /*002a*/ 	.short	(.L_183 - .L_182)
.L_182:
        /*002c*/ 	.word	0x00000000
        /*0030*/ 	.short	0x0000
        /*0032*/ 	.short	0x0000
        /*0034*/ 	.byte	0x00, 0xf0, 0xa1, 0x00


	//----- nvinfo : EIATTR_SPARSE_MMA_MASK
	.align		4
.L_183:
        /*0038*/ 	.byte	0x03, 0x50
        /*003a*/ 	.short	0x0000


	//----- nvinfo : EIATTR_MAXREG_COUNT
	.align		4
        /*003c*/ 	.byte	0x03, 0x1b
        /*003e*/ 	.short	0x00ff


	//----- nvinfo : EIATTR_MERCURY_ISA_VERSION
	.align		4
        /*0040*/ 	.byte	0x03, 0x5f
        /*0042*/ 	.short	0x0101


	//----- nvinfo : EIATTR_VRC_CTA_INIT_COUNT
	.align		4
        /*0044*/ 	.byte	0x02, 0x4a
	.zero		1
	.zero		1


	//----- nvinfo : EIATTR_EXIT_INSTR_OFFSETS
	.align		4
        /*0048*/ 	.byte	0x04, 0x1c
        /*004a*/ 	.short	(.L_185 - .L_184)


	//   ....[0]....
.L_184:
        /*004c*/ 	.word	0x00000100


	//   ....[1]....
        /*0050*/ 	.word	0x000002b0


	//   ....[2]....
        /*0054*/ 	.word	0x000003e0


	//----- nvinfo : EIATTR_CRS_STACK_SIZE
	.align		4
.L_185:
        /*0058*/ 	.byte	0x04, 0x1e
        /*005a*/ 	.short	(.L_187 - .L_186)
.L_186:
        /*005c*/ 	.word	0x00000000


	//----- nvinfo : EIATTR_CBANK_PARAM_SIZE
	.align		4
.L_187:
        /*0060*/ 	.byte	0x03, 0x19
        /*0062*/ 	.short	0x0058


	//----- nvinfo : EIATTR_PARAM_CBANK
	.align		4
        /*0064*/ 	.byte	0x04, 0x0a
        /*0066*/ 	.short	(.L_189 - .L_188)
	.align		4
.L_188:
        /*0068*/ 	.word	index@(.nv.constant0._Z21softmax_crossen_error8c_matrixS_Pi)
        /*006c*/ 	.short	0x0380
        /*006e*/ 	.short	0x0058


	//----- nvinfo : EIATTR_SW_WAR
	.align		4
.L_189:
        /*0070*/ 	.byte	0x04, 0x36
        /*0072*/ 	.short	(.L_191 - .L_190)
.L_190:
        /*0074*/ 	.word	0x00000008
.L_191:


//--------------------- .nv.info._Z14softmax_kernel8c_matrixS_ --------------------------
	.section	.nv.info._Z14softmax_kernel8c_matrixS_,"",@"SHT_CUDA_INFO"
	.sectionflags	@""
	.align	4


	//----- nvinfo : EIATTR_CUDA_API_VERSION
	.align		4
        /*0000*/ 	.byte	0x04, 0x37
        /*0002*/ 	.short	(.L_193 - .L_192)
.L_192:
        /*0004*/ 	.word	0x00000082


	//----- nvinfo : EIATTR_KPARAM_INFO
	.align		4
.L_193:
        /*0008*/ 	.byte	0x04, 0x17
        /*000a*/ 	.short	(.L_195 - .L_194)
.L_194:
        /*000c*/ 	.word	0x00000000
        /*0010*/ 	.short	0x0001
        /*0012*/ 	.short	0x0028
        /*0014*/ 	.byte	0x00, 0xf0, 0xa1, 0x00


	//----- nvinfo : EIATTR_KPARAM_INFO
	.align		4
.L_195:
        /*0018*/ 	.byte	0x04, 0x17
        /*001a*/ 	.short	(.L_197 - .L_196)
.L_196:
        /*001c*/ 	.word	0x00000000
        /*0020*/ 	.short	0x0000
        /*0022*/ 	.short	0x0000
        /*0024*/ 	.byte	0x00, 0xf0, 0xa1, 0x00


	//----- nvinfo : EIATTR_SPARSE_MMA_MASK
	.align		4
.L_197:
        /*0028*/ 	.byte	0x03, 0x50
        /*002a*/ 	.short	0x0000


	//----- nvinfo : EIATTR_MAXREG_COUNT
	.align		4
        /*002c*/ 	.byte	0x03, 0x1b
        /*002e*/ 	.short	0x00ff


	//----- nvinfo : EIATTR_MERCURY_ISA_VERSION
	.align		4
        /*0030*/ 	.byte	0x03, 0x5f
        /*0032*/ 	.short	0x0101


	//----- nvinfo : EIATTR_VRC_CTA_INIT_COUNT
	.align		4
        /*0034*/ 	.byte	0x02, 0x4a
	.zero		1
	.zero		1


	//----- nvinfo : EIATTR_EXIT_INSTR_OFFSETS
	.align		4
        /*0038*/ 	.byte	0x04, 0x1c
        /*003a*/ 	.short	(.L_199 - .L_198)


	//   ....[0]....
.L_198:
        /*003c*/ 	.word	0x00000100


	//   ....[1]....
        /*0040*/ 	.word	0x000011d0


	//----- nvinfo : EIATTR_CRS_STACK_SIZE
	.align		4
.L_199:
        /*0044*/ 	.byte	0x04, 0x1e
        /*0046*/ 	.short	(.L_201 - .L_200)
.L_200:
        /*0048*/ 	.word	0x00000000


	//----- nvinfo : EIATTR_CBANK_PARAM_SIZE
	.align		4
.L_201:
        /*004c*/ 	.byte	0x03, 0x19
        /*004e*/ 	.short	0x0050


	//----- nvinfo : EIATTR_PARAM_CBANK
	.align		4
        /*0050*/ 	.byte	0x04, 0x0a
        /*0052*/ 	.short	(.L_203 - .L_202)
	.align		4
.L_202:
        /*0054*/ 	.word	index@(.nv.constant0._Z14softmax_kernel8c_matrixS_)
        /*0058*/ 	.short	0x0380
        /*005a*/ 	.short	0x0050


	//----- nvinfo : EIATTR_SW_WAR
	.align		4
.L_203:
        /*005c*/ 	.byte	0x04, 0x36
        /*005e*/ 	.short	(.L_205 - .L_204)
.L_204:
        /*0060*/ 	.word	0x00000008
.L_205:


//--------------------- .nv.info._Z15relu_derivative8c_matrixS_ --------------------------
	.section	.nv.info._Z15relu_derivative8c_matrixS_,"",@"SHT_CUDA_INFO"
	.sectionflags	@""
	.align	4


	//----- nvinfo : EIATTR_CUDA_API_VERSION
	.align		4
        /*0000*/ 	.byte	0x04, 0x37
        /*0002*/ 	.short	(.L_207 - .L_206)
.L_206:
        /*0004*/ 	.word	0x00000082


	//----- nvinfo : EIATTR_KPARAM_INFO
	.align		4
.L_207:
        /*0008*/ 	.byte	0x04, 0x17
        /*000a*/ 	.short	(.L_209 - .L_208)
.L_208:
        /*000c*/ 	.word	0x00000000
        /*0010*/ 	.short	0x0001
        /*0012*/ 	.short	0x0028
        /*0014*/ 	.byte	0x00, 0xf0, 0xa1, 0x00


	//----- nvinfo : EIATTR_KPARAM_INFO
	.align		4
.L_209:
        /*0018*/ 	.byte	0x04, 0x17
        /*001a*/ 	.short	(.L_211 - .L_210)
.L_210:
        /*001c*/ 	.word	0x00000000
        /*0020*/ 	.short	0x0000
        /*0022*/ 	.short	0x0000
        /*0024*/ 	.byte	0x00, 0xf0, 0xa1, 0x00


	//----- nvinfo : EIATTR_SPARSE_MMA_MASK
	.align		4
.L_211:
        /*0028*/ 	.byte	0x03, 0x50
        /*002a*/ 	.short	0x0000


	//----- nvinfo : EIATTR_MAXREG_COUNT
	.align		4
        /*002c*/ 	.byte	0x03, 0x1b
        /*002e*/ 	.short	0x00ff


	//----- nvinfo : EIATTR_MERCURY_ISA_VERSION
	.align		4
        /*0030*/ 	.byte	0x03, 0x5f
        /*0032*/ 	.short	0x0101


	//----- nvinfo : EIATTR_VRC_CTA_INIT_COUNT
	.align		4
        /*0034*/ 	.byte	0x02, 0x4a
	.zero		1
	.zero		1


	//----- nvinfo : EIATTR_EXIT_INSTR_OFFSETS
	.align		4
        /*0038*/ 	.byte	0x04, 0x1c
        /*003a*/ 	.short	(.L_213 - .L_212)


	//   ....[0]....
.L_212:
        /*003c*/ 	.word	0x00000100


	//   ....[1]....
        /*0040*/ 	.word	0x00000250


	//----- nvinfo : EIATTR_CBANK_PARAM_SIZE
	.align		4
.L_213:
        /*0044*/ 	.byte	0x03, 0x19
        /*0046*/ 	.short	0x0050


	//----- nvinfo : EIATTR_PARAM_CBANK
	.align		4
        /*0048*/ 	.byte	0x04, 0x0a
        /*004a*/ 	.short	(.L_215 - .L_214)
	.align		4
.L_214:
        /*004c*/ 	.word	index@(.nv.constant0._Z15relu_derivative8c_matrixS_)
        /*0050*/ 	.short	0x0380
        /*0052*/ 	.short	0x0050


	//----- nvinfo : EIATTR_SW_WAR
	.align		4
.L_215:
        /*0054*/ 	.byte	0x04, 0x36
        /*0056*/ 	.short	(.L_217 - .L_216)
.L_216:
        /*0058*/ 	.word	0x00000008
.L_217:


//--------------------- .nv.info._Z14elementwisemul8c_matrixS_S_ --------------------------
	.section	.nv.info._Z14elementwisemul8c_matrixS_S_,"",@"SHT_CUDA_INFO"
	.sectionflags	@""
	.align	4


	//----- nvinfo : EIATTR_CUDA_API_VERSION
	.align		4
        /*0000*/ 	.byte	0x04, 0x37
        /*0002*/ 	.short	(.L_219 - .L_218)
.L_218:
        /*0004*/ 	.word	0x00000082


	//----- nvinfo : EIATTR_KPARAM_INFO
	.align		4
.L_219:
        /*0008*/ 	.byte	0x04, 0x17
        /*000a*/ 	.short	(.L_221 - .L_220)
.L_220:
        /*000c*/ 	.word	0x00000000
        /*0010*/ 	.short	0x0002
        /*0012*/ 	.short	0x0050
        /*0014*/ 	.byte	0x00, 0xf0, 0xa1, 0x00


	//----- nvinfo : EIATTR_KPARAM_INFO
	.align		4
.L_221:
        /*0018*/ 	.byte	0x04, 0x17
        /*001a*/ 	.short	(.L_223 - .L_222)
.L_222:
        /*001c*/ 	.word	0x00000000
        /*0020*/ 	.short	0x0001
        /*0022*/ 	.short	0x0028
        /*0024*/ 	.byte	0x00, 0xf0, 0xa1, 0x00


	//----- nvinfo : EIATTR_KPARAM_INFO
	.align		4
.L_223:
        /*0028*/ 	.byte	0x04, 0x17
        /*002a*/ 	.short	(.L_225 - .L_224)
.L_224:
        /*002c*/ 	.word	0x00000000
        /*0030*/ 	.short	0x0000
        /*0032*/ 	.short	0x0000
        /*0034*/ 	.byte	0x00, 0xf0, 0xa1, 0x00


	//----- nvinfo : EIATTR_SPARSE_MMA_MASK
	.align		4
.L_225:
        /*0038*/ 	.byte	0x03, 0x50
        /*003a*/ 	.short	0x0000


	//----- nvinfo : EIATTR_MAXREG_COUNT
	.align		4
        /*003c*/ 	.byte	0x03, 0x1b
        /*003e*/ 	.short	0x00ff


	//----- nvinfo : EIATTR_MERCURY_ISA_VERSION
	.align		4
        /*0040*/ 	.byte	0x03, 0x5f
        /*0042*/ 	.short	0x0101


	//----- nvinfo : EIATTR_VRC_CTA_INIT_COUNT
	.align		4
        /*0044*/ 	.byte	0x02, 0x4a
	.zero		1
	.zero		1


	//----- nvinfo : EIATTR_EXIT_INSTR_OFFSETS
	.align		4
        /*0048*/ 	.byte	0x04, 0x1c
        /*004a*/ 	.short	(.L_227 - .L_226)


	//   ....[0]....
.L_226:
        /*004c*/ 	.word	0x00000100


	//   ....[1]....
        /*0050*/ 	.word	0x000002d0


	//----- nvinfo : EIATTR_CBANK_PARAM_SIZE
	.align		4
.L_227:
        /*0054*/ 	.byte	0x03, 0x19
        /*0056*/ 	.short	0x0078


	//----- nvinfo : EIATTR_PARAM_CBANK
	.align		4
        /*0058*/ 	.byte	0x04, 0x0a
        /*005a*/ 	.short	(.L_229 - .L_228)
	.align		4
.L_228:
        /*005c*/ 	.word	index@(.nv.constant0._Z14elementwisemul8c_matrixS_S_)
        /*0060*/ 	.short	0x0380
        /*0062*/ 	.short	0x0078


	//----- nvinfo : EIATTR_SW_WAR
	.align		4
.L_229:
        /*0064*/ 	.byte	0x04, 0x36
        /*0066*/ 	.short	(.L_231 - .L_230)
.L_230:
        /*0068*/ 	.word	0x00000008
.L_231:


//--------------------- .nv.info._Z18sigmoid_derivativePfS_m --------------------------
	.section	.nv.info._Z18sigmoid_derivativePfS_m,"",@"SHT_CUDA_INFO"
	.sectionflags	@""
	.align	4


	//----- nvinfo : EIATTR_CUDA_API_VERSION
	.align		4
        /*0000*/ 	.byte	0x04, 0x37
        /*0002*/ 	.short	(.L_233 - .L_232)
.L_232:
        /*0004*/ 	.word	0x00000082


	//----- nvinfo : EIATTR_KPARAM_INFO
	.align		4
.L_233:
        /*0008*/ 	.byte	0x04, 0x17
        /*000a*/ 	.short	(.L_235 - .L_234)
.L_234:
        /*000c*/ 	.word	0x00000000
        /*0010*/ 	.short	0x0002
        /*0012*/ 	.short	0x0010
        /*0014*/ 	.byte	0x00, 0xf0, 0x21, 0x00


	//----- nvinfo : EIATTR_KPARAM_INFO
	.align		4
.L_235:
        /*0018*/ 	.byte	0x04, 0x17
        /*001a*/ 	.short	(.L_237 - .L_236)
.L_236:
        /*001c*/ 	.word	0x00000000
        /*0020*/ 	.short	0x0001
        /*0022*/ 	.short	0x0008
        /*0024*/ 	.byte	0x00, 0xf5, 0x21, 0x00


	//----- nvinfo : EIATTR_KPARAM_INFO
	.align		4
.L_237:
        /*0028*/ 	.byte	0x04, 0x17
        /*002a*/ 	.short	(.L_239 - .L_238)
.L_238:
        /*002c*/ 	.word	0x00000000
        /*0030*/ 	.short	0x0000
        /*0032*/ 	.short	0x0000
        /*0034*/ 	.byte	0x00, 0xf5, 0x21, 0x00


	//----- nvinfo : EIATTR_SPARSE_MMA_MASK
	.align		4
.L_239:
        /*0038*/ 	.byte	0x03, 0x50
        /*003a*/ 	.short	0x0000


	//----- nvinfo : EIATTR_MAXREG_COUNT
	.align		4
        /*003c*/ 	.byte	0x03, 0x1b
        /*003e*/ 	.short	0x00ff


	//----- nvinfo : EIATTR_MERCURY_ISA_VERSION
	.align		4
        /*0040*/ 	.byte	0x03, 0x5f
        /*0042*/ 	.short	0x0101


	//----- nvinfo : EIATTR_VRC_CTA_INIT_COUNT
	.align		4
        /*0044*/ 	.byte	0x02, 0x4a
	.zero		1
	.zero		1


	//----- nvinfo : EIATTR_EXIT_INSTR_OFFSETS
	.align		4
        /*0048*/ 	.byte	0x04, 0x1c
        /*004a*/ 	.short	(.L_241 - .L_240)


	//   ....[0]....
.L_240:
        /*004c*/ 	.word	0x00000090


	//   ....[1]....
        /*0050*/ 	.word	0x000002f0


	//----- nvinfo : EIATTR_CRS_STACK_SIZE
	.align		4
.L_241:
        /*0054*/ 	.byte	0x04, 0x1e
        /*0056*/ 	.short	(.L_243 - .L_242)
.L_242:
        /*0058*/ 	.word	0x00000000


	//----- nvinfo : EIATTR_CBANK_PARAM_SIZE
	.align		4
.L_243:
        /*005c*/ 	.byte	0x03, 0x19
        /*005e*/ 	.short	0x0018


	//----- nvinfo : EIATTR_PARAM_CBANK
	.align		4
        /*0060*/ 	.byte	0x04, 0x0a
        /*0062*/ 	.short	(.L_245 - .L_244)
	.align		4
.L_244:
        /*0064*/ 	.word	index@(.nv.constant0._Z18sigmoid_derivativePfS_m)
        /*0068*/ 	.short	0x0380
        /*006a*/ 	.short	0x0018


	//----- nvinfo : EIATTR_SW_WAR
	.align		4
.L_245:
        /*006c*/ 	.byte	0x04, 0x36
        /*006e*/ 	.short	(.L_247 - .L_246)
.L_246:
        /*0070*/ 	.word	0x00000008
.L_247:


//--------------------- .nv.info._Z14sigmoid_kernelPfS_m --------------------------
	.section	.nv.info._Z14sigmoid_kernelPfS_m,"",@"SHT_CUDA_INFO"
	.sectionflags	@""
	.align	4


	//----- nvinfo : EIATTR_CUDA_API_VERSION
	.align		4
        /*0000*/ 	.byte	0x04, 0x37
        /*0002*/ 	.short	(.L_249 - .L_248)
.L_248:
        /*0004*/ 	.word	0x00000082


	//----- nvinfo : EIATTR_KPARAM_INFO
	.align		4
.L_249:
        /*0008*/ 	.byte	0x04, 0x17
        /*000a*/ 	.short	(.L_251 - .L_250)
.L_250:
        /*000c*/ 	.word	0x00000000
        /*0010*/ 	.short	0x0002
        /*0012*/ 	.short	0x0010
        /*0014*/ 	.byte	0x00, 0xf0, 0x21, 0x00


	//----- nvinfo : EIATTR_KPARAM_INFO
	.align		4
.L_251:
        /*0018*/ 	.byte	0x04, 0x17
        /*001a*/ 	.short	(.L_253 - .L_252)
.L_252:
        /*001c*/ 	.word	0x00000000
        /*0020*/ 	.short	0x0001
        /*0022*/ 	.short	0x0008
        /*0024*/ 	.byte	0x00, 0xf5, 0x21, 0x00


	//----- nvinfo : EIATTR_KPARAM_INFO
	.align		4
.L_253:
        /*0028*/ 	.byte	0x04, 0x17
        /*002a*/ 	.short	(.L_255 - .L_254)
.L_254:
        /*002c*/ 	.word	0x00000000
        /*0030*/ 	.short	0x0000
        /*0032*/ 	.short	0x0000
        /*0034*/ 	.byte	0x00, 0xf5, 0x21, 0x00


	//----- nvinfo : EIATTR_SPARSE_MMA_MASK
	.align		4
.L_255:
        /*0038*/ 	.byte	0x03, 0x50
        /*003a*/ 	.short	0x0000


	//----- nvinfo : EIATTR_MAXREG_COUNT
	.align		4
        /*003c*/ 	.byte	0x03, 0x1b
        /*003e*/ 	.short	0x00ff


	//----- nvinfo : EIATTR_MERCURY_ISA_VERSION
	.align		4
        /*0040*/ 	.byte	0x03, 0x5f
        /*0042*/ 	.short	0x0101


	//----- nvinfo : EIATTR_VRC_CTA_INIT_COUNT
	.align		4
        /*0044*/ 	.byte	0x02, 0x4a
	.zero		1
	.zero		1


	//----- nvinfo : EIATTR_EXIT_INSTR_OFFSETS
	.align		4
        /*0048*/ 	.byte	0x04, 0x1c
        /*004a*/ 	.short	(.L_257 - .L_256)


	//   ....[0]....
.L_256:
        /*004c*/ 	.word	0x00000090


	//   ....[1]....
        /*0050*/ 	.word	0x000002d0


	//----- nvinfo : EIATTR_CRS_STACK_SIZE
	.align		4
.L_257:
        /*0054*/ 	.byte	0x04, 0x1e
        /*0056*/ 	.short	(.L_259 - .L_258)
.L_258:
        /*0058*/ 	.word	0x00000000


	//----- nvinfo : EIATTR_CBANK_PARAM_SIZE
	.align		4
.L_259:
        /*005c*/ 	.byte	0x03, 0x19
        /*005e*/ 	.short	0x0018


	//----- nvinfo : EIATTR_PARAM_CBANK
	.align		4
        /*0060*/ 	.byte	0x04, 0x0a
        /*0062*/ 	.short	(.L_261 - .L_260)
	.align		4
.L_260:
        /*0064*/ 	.word	index@(.nv.constant0._Z14sigmoid_kernelPfS_m)
        /*0068*/ 	.short	0x0380
        /*006a*/ 	.short	0x0018


	//----- nvinfo : EIATTR_SW_WAR
	.align		4
.L_261:
        /*006c*/ 	.byte	0x04, 0x36
        /*006e*/ 	.short	(.L_263 - .L_262)
.L_262:
        /*0070*/ 	.word	0x00000008
.L_263:


//--------------------- .nv.info._Z11relu_kernel8c_matrixS_ --------------------------
	.section	.nv.info._Z11relu_kernel8c_matrixS_,"",@"SHT_CUDA_INFO"
	.sectionflags	@""
	.align	4


	//----- nvinfo : EIATTR_CUDA_API_VERSION
	.align		4
        /*0000*/ 	.byte	0x04, 0x37
        /*0002*/ 	.short	(.L_265 - .L_264)
.L_264:
        /*0004*/ 	.word	0x00000082


	//----- nvinfo : EIATTR_KPARAM_INFO
	.align		4
.L_265:
        /*0008*/ 	.byte	0x04, 0x17
        /*000a*/ 	.short	(.L_267 - .L_266)
.L_266:
        /*000c*/ 	.word	0x00000000
        /*0010*/ 	.short	0x0001
        /*0012*/ 	.short	0x0028
        /*0014*/ 	.byte	0x00, 0xf0, 0xa1, 0x00


	//----- nvinfo : EIATTR_KPARAM_INFO
	.align		4
.L_267:
        /*0018*/ 	.byte	0x04, 0x17
        /*001a*/ 	.short	(.L_269 - .L_268)
.L_268:
        /*001c*/ 	.word	0x00000000
        /*0020*/ 	.short	0x0000
        /*0022*/ 	.short	0x0000
        /*0024*/ 	.byte	0x00, 0xf0, 0xa1, 0x00


	//----- nvinfo : EIATTR_SPARSE_MMA_MASK
	.align		4
.L_269:
        /*0028*/ 	.byte	0x03, 0x50
        /*002a*/ 	.short	0x0000


	//----- nvinfo : EIATTR_MAXREG_COUNT
	.align		4
        /*002c*/ 	.byte	0x03, 0x1b
        /*002e*/ 	.short	0x00ff


	//----- nvinfo : EIATTR_MERCURY_ISA_VERSION
	.align		4
        /*0030*/ 	.byte	0x03, 0x5f
        /*0032*/ 	.short	0x0101


	//----- nvinfo : EIATTR_VRC_CTA_INIT_COUNT
	.align		4
        /*0034*/ 	.byte	0x02, 0x4a
	.zero		1
	.zero		1


	//----- nvinfo : EIATTR_EXIT_INSTR_OFFSETS
	.align		4
        /*0038*/ 	.byte	0x04, 0x1c
        /*003a*/ 	.short	(.L_271 - .L_270)


	//   ....[0]....
.L_270:
        /*003c*/ 	.word	0x00000100


	//   ....[1]....
        /*0040*/ 	.word	0x00000260


	//----- nvinfo : EIATTR_CBANK_PARAM_SIZE
	.align		4
.L_271:
        /*0044*/ 	.byte	0x03, 0x19
        /*0046*/ 	.short	0x0050


	//----- nvinfo : EIATTR_PARAM_CBANK
	.align		4
        /*0048*/ 	.byte	0x04, 0x0a
        /*004a*/ 	.short	(.L_273 - .L_272)
	.align		4
.L_272:
        /*004c*/ 	.word	index@(.nv.constant0._Z11relu_kernel8c_matrixS_)
        /*0050*/ 	.short	0x0380
        /*0052*/ 	.short	0x0050


	//----- nvinfo : EIATTR_SW_WAR
	.align		4
.L_273:
        /*0054*/ 	.byte	0x04, 0x36
        /*0056*/ 	.short	(.L_275 - .L_274)
.L_274:
        /*0058*/ 	.word	0x00000008
.L_275:


//--------------------- .nv.info._Z10matmulmatT8c_matrixS_S_ --------------------------
	.section	.nv.info._Z10matmulmatT8c_matrixS_S_,"",@"SHT_CUDA_INFO"
	.sectionflags	@""
	.align	4


	//----- nvinfo : EIATTR_CUDA_API_VERSION
	.align		4
        /*0000*/ 	.byte	0x04, 0x37
        /*0002*/ 	.short	(.L_277 - .L_276)
.L_276:
        /*0004*/ 	.word	0x00000082


	//----- nvinfo : EIATTR_KPARAM_INFO
	.align		4
.L_277:
        /*0008*/ 	.byte	0x04, 0x17
        /*000a*/ 	.short	(.L_279 - .L_278)
.L_278:
        /*000c*/ 	.word	0x00000000
        /*0010*/ 	.short	0x0002
        /*0012*/ 	.short	0x0050
        /*0014*/ 	.byte	0x00, 0xf0, 0xa1, 0x00


	//----- nvinfo : EIATTR_KPARAM_INFO
	.align		4
.L_279:
        /*0018*/ 	.byte	0x04, 0x17
        /*001a*/ 	.short	(.L_281 - .L_280)
.L_280:
        /*001c*/ 	.word	0x00000000
        /*0020*/ 	.short	0x0001
        /*0022*/ 	.short	0x0028
        /*0024*/ 	.byte	0x00, 0xf0, 0xa1, 0x00


	//----- nvinfo : EIATTR_KPARAM_INFO
	.align		4
.L_281:
        /*0028*/ 	.byte	0x04, 0x17
        /*002a*/ 	.short	(.L_283 - .L_282)
.L_282:
        /*002c*/ 	.word	0x00000000
        /*0030*/ 	.short	0x0000
        /*0032*/ 	.short	0x0000
        /*0034*/ 	.byte	0x00, 0xf0, 0xa1, 0x00


	//----- nvinfo : EIATTR_SPARSE_MMA_MASK
	.align		4
.L_283:
        /*0038*/ 	.byte	0x03, 0x50
        /*003a*/ 	.short	0x0000


	//----- nvinfo : EIATTR_MAXREG_COUNT
	.align		4
        /*003c*/ 	.byte	0x03, 0x1b
        /*003e*/ 	.short	0x00ff


	//----- nvinfo : EIATTR_MERCURY_ISA_VERSION
	.align		4
        /*0040*/ 	.byte	0x03, 0x5f
        /*0042*/ 	.short	0x0101


	//----- nvinfo : EIATTR_VRC_CTA_INIT_COUNT
	.align		4
        /*0044*/ 	.byte	0x02, 0x4a
	.zero		1
	.zero		1


	//----- nvinfo : EIATTR_EXIT_INSTR_OFFSETS
	.align		4
        /*0048*/ 	.byte	0x04, 0x1c
        /*004a*/ 	.short	(.L_285 - .L_284)


	//   ....[0]....
.L_284:
        /*004c*/ 	.word	0x00000100


	//   ....[1]....
        /*0050*/ 	.word	0x00001230


	//----- nvinfo : EIATTR_CBANK_PARAM_SIZE
	.align		4
.L_285:
        /*0054*/ 	.byte	0x03, 0x19
        /*0056*/ 	.short	0x0078


	//----- nvinfo : EIATTR_PARAM_CBANK
	.align		4
        /*0058*/ 	.byte	0x04, 0x0a
        /*005a*/ 	.short	(.L_287 - .L_286)
	.align		4
.L_286:
        /*005c*/ 	.word	index@(.nv.constant0._Z10matmulmatT8c_matrixS_S_)
        /*0060*/ 	.short	0x0380
        /*0062*/ 	.short	0x0078


	//----- nvinfo : EIATTR_SW_WAR
	.align		4
.L_287:
        /*0064*/ 	.byte	0x04, 0x36
        /*0066*/ 	.short	(.L_289 - .L_288)
.L_288:
        /*0068*/ 	.word	0x00000008
.L_289:


//--------------------- .nv.info._Z9matmulmat8c_matrixS_S_ --------------------------
	.section	.nv.info._Z9matmulmat8c_matrixS_S_,"",@"SHT_CUDA_INFO"
	.sectionflags	@""
	.align	4


	//----- nvinfo : EIATTR_CUDA_API_VERSION
	.align		4
        /*0000*/ 	.byte	0x04, 0x37
        /*0002*/ 	.short	(.L_291 - .L_290)
.L_290:
        /*0004*/ 	.word	0x00000082


	//----- nvinfo : EIATTR_KPARAM_INFO
	.align		4
.L_291:
        /*0008*/ 	.byte	0x04, 0x17
        /*000a*/ 	.short	(.L_293 - .L_292)
.L_292:
        /*000c*/ 	.word	0x00000000
        /*0010*/ 	.short	0x0002
        /*0012*/ 	.short	0x0050
        /*0014*/ 	.byte	0x00, 0xf0, 0xa1, 0x00


	//----- nvinfo : EIATTR_KPARAM_INFO
	.align		4
.L_293:
        /*0018*/ 	.byte	0x04, 0x17
        /*001a*/ 	.short	(.L_295 - .L_294)
.L_294:
        /*001c*/ 	.word	0x00000000
        /*0020*/ 	.short	0x0001
        /*0022*/ 	.short	0x0028
        /*0024*/ 	.byte	0x00, 0xf0, 0xa1, 0x00


	//----- nvinfo : EIATTR_KPARAM_INFO
	.align		4
.L_295:
        /*0028*/ 	.byte	0x04, 0x17
        /*002a*/ 	.short	(.L_297 - .L_296)
.L_296:
        /*002c*/ 	.word	0x00000000
        /*0030*/ 	.short	0x0000
        /*0032*/ 	.short	0x0000
        /*0034*/ 	.byte	0x00, 0xf0, 0xa1, 0x00


	//----- nvinfo : EIATTR_SPARSE_MMA_MASK
	.align		4
.L_297:
        /*0038*/ 	.byte	0x03, 0x50
        /*003a*/ 	.short	0x0000


	//----- nvinfo : EIATTR_MAXREG_COUNT
	.align		4
        /*003c*/ 	.byte	0x03, 0x1b
        /*003e*/ 	.short	0x00ff


	//----- nvinfo : EIATTR_MERCURY_ISA_VERSION
	.align		4
        /*0040*/ 	.byte	0x03, 0x5f
        /*0042*/ 	.short	0x0101


	//----- nvinfo : EIATTR_VRC_CTA_INIT_COUNT
	.align		4
        /*0044*/ 	.byte	0x02, 0x4a
	.zero		1
	.zero		1


	//----- nvinfo : EIATTR_EXIT_INSTR_OFFSETS
	.align		4
        /*0048*/ 	.byte	0x04, 0x1c
        /*004a*/ 	.short	(.L_299 - .L_298)


	//   ....[0]....
.L_298:
        /*004c*/ 	.word	0x00000100


	//   ....[1]....
        /*0050*/ 	.word	0x000015c0


	//----- nvinfo : EIATTR_CBANK_PARAM_SIZE
	.align		4
.L_299:
        /*0054*/ 	.byte	0x03, 0x19
        /*0056*/ 	.short	0x0078


	//----- nvinfo : EIATTR_PARAM_CBANK
	.align		4
        /*0058*/ 	.byte	0x04, 0x0a
        /*005a*/ 	.short	(.L_301 - .L_300)
	.align		4
.L_300:
        /*005c*/ 	.word	index@(.nv.constant0._Z9matmulmat8c_matrixS_S_)
        /*0060*/ 	.short	0x0380
        /*0062*/ 	.short	0x0078


	//----- nvinfo : EIATTR_SW_WAR
	.align		4
.L_301:
        /*0064*/ 	.byte	0x04, 0x36
        /*0066*/ 	.short	(.L_303 - .L_302)
.L_302:
        /*0068*/ 	.word	0x00000008
.L_303:


//--------------------- .nv.info._Z9matmulvecPfS_iiS_ --------------------------
	.section	.nv.info._Z9matmulvecPfS_iiS_,"",@"SHT_CUDA_INFO"
	.sectionflags	@""
	.align	4


	//----- nvinfo : EIATTR_CUDA_API_VERSION
	.align		4
        /*0000*/ 	.byte	0x04, 0x37
        /*0002*/ 	.short	(.L_305 - .L_304)
.L_304:
        /*0004*/ 	.word	0x00000082


	//----- nvinfo : EIATTR_KPARAM_INFO
	.align		4
.L_305:
        /*0008*/ 	.byte	0x04, 0x17
        /*000a*/ 	.short	(.L_307 - .L_306)
.L_306:
        /*000c*/ 	.word	0x00000000
        /*0010*/ 	.short	0x0004
        /*0012*/ 	.short	0x0018
        /*0014*/ 	.byte	0x00, 0xf5, 0x21, 0x00


	//----- nvinfo : EIATTR_KPARAM_INFO
	.align		4
.L_307:
        /*0018*/ 	.byte	0x04, 0x17
        /*001a*/ 	.short	(.L_309 - .L_308)
.L_308:
        /*001c*/ 	.word	0x00000000
        /*0020*/ 	.short	0x0003
        /*0022*/ 	.short	0x0014
        /*0024*/ 	.byte	0x00, 0xf0, 0x11, 0x00


	//----- nvinfo : EIATTR_KPARAM_INFO
	.align		4
.L_309:
        /*0028*/ 	.byte	0x04, 0x17
        /*002a*/ 	.short	(.L_311 - .L_310)
.L_310:
        /*002c*/ 	.word	0x00000000
        /*0030*/ 	.short	0x0002
        /*0032*/ 	.short	0x0010
        /*0034*/ 	.byte	0x00, 0xf0, 0x11, 0x00


	//----- nvinfo : EIATTR_KPARAM_INFO
	.align		4
.L_311:
        /*0038*/ 	.byte	0x04, 0x17
        /*003a*/ 	.short	(.L_313 - .L_312)
.L_312:
        /*003c*/ 	.word	0x00000000
        /*0040*/ 	.short	0x0001
        /*0042*/ 	.short	0x0008
        /*0044*/ 	.byte	0x00, 0xf5, 0x21, 0x00


	//----- nvinfo : EIATTR_KPARAM_INFO
	.align		4
.L_313:
        /*0048*/ 	.byte	0x04, 0x17
        /*004a*/ 	.short	(.L_315 - .L_314)
.L_314:
        /*004c*/ 	.word	0x00000000
        /*0050*/ 	.short	0x0000
        /*0052*/ 	.short	0x0000
        /*0054*/ 	.byte	0x00, 0xf5, 0x21, 0x00


	//----- nvinfo : EIATTR_SPARSE_MMA_MASK
	.align		4
.L_315:
        /*0058*/ 	.byte	0x03, 0x50
        /*005a*/ 	.short	0x0000


	//----- nvinfo : EIATTR_MAXREG_COUNT
	.align		4
        /*005c*/ 	.byte	0x03, 0x1b
        /*005e*/ 	.short	0x00ff


	//----- nvinfo : EIATTR_MERCURY_ISA_VERSION
	.align		4
        /*0060*/ 	.byte	0x03, 0x5f
        /*0062*/ 	.short	0x0101


	//----- nvinfo : EIATTR_VRC_CTA_INIT_COUNT
	.align		4
        /*0064*/ 	.byte	0x02, 0x4a
	.zero		1
	.zero		1


	//----- nvinfo : EIATTR_EXIT_INSTR_OFFSETS
	.align		4
        /*0068*/ 	.byte	0x04, 0x1c
        /*006a*/ 	.short	(.L_317 - .L_316)


	//   ....[0]....
.L_316:
        /*006c*/ 	.word	0x00000070


	//   ....[1]....
        /*0070*/ 	.word	0x00000a90


	//----- nvinfo : EIATTR_CBANK_PARAM_SIZE
	.align		4
.L_317:
        /*0074*/ 	.byte	0x03, 0x19
        /*0076*/ 	.short	0x0020


	//----- nvinfo : EIATTR_PARAM_CBANK
	.align		4
        /*0078*/ 	.byte	0x04, 0x0a
        /*007a*/ 	.short	(.L_319 - .L_318)
	.align		4
.L_318:
        /*007c*/ 	.word	index@(.nv.constant0._Z9matmulvecPfS_iiS_)
        /*0080*/ 	.short	0x0380
        /*0082*/ 	.short	0x0020


	//----- nvinfo : EIATTR_SW_WAR
	.align		4
.L_319:
        /*0084*/ 	.byte	0x04, 0x36
        /*0086*/ 	.short	(.L_321 - .L_320)
.L_320:
        /*0088*/ 	.word	0x00000008
.L_321:


//--------------------- .nv.callgraph             --------------------------
	.section	.nv.callgraph,"",@"SHT_CUDA_CALLGRAPH"
	.align	4
	.sectionentsize	8
	.align		4
        /*0000*/ 	.word	0x00000000
	.align		4
        /*0004*/ 	.word	0xffffffff
	.align		4
        /*0008*/ 	.word	0x00000000
	.align		4
        /*000c*/ 	.word	0xfffffffe
	.align		4
        /*0010*/ 	.word	0x00000000
	.align		4
        /*0014*/ 	.word	0xfffffffd
	.align		4
        /*0018*/ 	.word	0x00000000
	.align		4
        /*001c*/ 	.word	0xfffffffc


//--------------------- .text._Z21update_correct_labels8c_matrixPiS0_ --------------------------
	.section	.text._Z21update_correct_labels8c_matrixPiS0_,"ax",@progbits
	.align	128
        .global         _Z21update_correct_labels8c_matrixPiS0_
        .type           _Z21update_correct_labels8c_matrixPiS0_,@function
        .size           _Z21update_correct_labels8c_matrixPiS0_,(.L_x_91 - _Z21update_correct_labels8c_matrixPiS0_)
        .other          _Z21update_correct_labels8c_matrixPiS0_,@"STO_CUDA_ENTRY STV_DEFAULT"
_Z21update_correct_labels8c_matrixPiS0_:
.text._Z21update_correct_labels8c_matrixPiS0_:
[----:B------:R-:W-:Y:S01]  /*0000*/  LDC R1, c[0x0][0x37c] ;  /* 0x0000df00ff017b82 */ /* 0x000fe20000000800 */
[----:B------:R-:W0:Y:S01]  /*0010*/  LDCU.64 UR6, c[0x0][0x390] ;  /* 0x00007200ff0677ac */ /* 0x000e220008000a00 */
[----:B------:R-:W1:Y:S06]  /*0020*/  S2R R3, SR_TID.X ;  /* 0x0000000000037919 */ /* 0x000e6c0000002100 */
[----:B------:R-:W1:Y:S01]  /*0030*/  S2UR UR4, SR_CTAID.X ;  /* 0x00000000000479c3 */ /* 0x000e620000002500 */
[----:B------:R-:W-:Y:S01]  /*0040*/  IMAD.MOV.U32 R13, RZ, RZ, RZ ;  /* 0x000000ffff0d7224 */ /* 0x000fe200078e00ff */
[----:B------:R-:W2:Y:S06]  /*0050*/  LDCU.64 UR8, c[0x0][0x358] ;  /* 0x00006b00ff0877ac */ /* 0x000eac0008000a00 */
[----:B------:R-:W1:Y:S01]  /*0060*/  LDC R0, c[0x0][0x360] ;  /* 0x0000d800ff007b82 */ /* 0x000e620000000800 */
[----:B0-----:R-:W-:-:S04]  /*0070*/  UIADD3 UR10, UP0, UPT, UR6, -0x3, URZ ;  /* 0xfffffffd060a7890 */ /* 0x001fc8000ff1e0ff */
[----:B------:R-:W-:Y:S02]  /*0080*/  UIADD3.X UR11, UPT, UPT, UR7, -0x1, URZ, UP0, !UPT ;  /* 0xffffffff070b7890 */ /* 0x000fe400087fe4ff */
[----:B------:R-:W-:-:S04]  /*0090*/  UISETP.GT.U32.AND UP0, UPT, UR10, -0x3, UPT ;  /* 0xfffffffd0a00788c */ /* 0x000fc8000bf04070 */
[----:B------:R-:W-:Y:S01]  /*00a0*/  UISETP.GT.U32.AND.EX UP0, UPT, UR11, -0x1, UPT, UP0 ;  /* 0xffffffff0b00788c */ /* 0x000fe2000bf04100 */
[----:B-1----:R-:W-:-:S08]  /*00b0*/  IMAD R0, R0, UR4, R3 ;  /* 0x0000000400007c24 */ /* 0x002fd0000f8e0203 */
[----:B--2---:R-:W-:Y:S05]  /*00c0*/  BRA.U UP0, `(.L_x_0) ;  /* 0x0000000d00b47547 */ /* 0x004fea000b800000 */
[----:B------:R-:W0:Y:S01]  /*00d0*/  LDC.64 R4, c[0x0][0x3a0] ;  /* 0x0000e800ff047b82 */ /* 0x000e220000000a00 */
[----:B------:R-:W1:Y:S01]  /*00e0*/  LDCU.64 UR12, c[0x0][0x380] ;  /* 0x00007000ff0c77ac */ /* 0x000e620008000a00 */
[----:B------:R-:W-:Y:S01]  /*00f0*/  SHF.R.S32.HI R2, RZ, 0x1f, R0 ;  /* 0x0000001fff027819 */ /* 0x000fe20000011400 */
[----:B------:R-:W-:Y:S02]  /*0100*/  HFMA2 R7, -RZ, RZ, 0, 5.9604644775390625e-08 ;  /* 0x00000001ff077431 */ /* 0x000fe400000001ff */
[----:B------:R-:W-:Y:S01]  /*0110*/  IMAD.MOV.U32 R13, RZ, RZ, RZ ;  /* 0x000000ffff0d7224 */ /* 0x000fe200078e00ff */
[----:B------:R-:W-:Y:S01]  /*0120*/  UISETP.GE.U32.AND UP0, UPT, UR10, 0xf, UPT ;  /* 0x0000000f0a00788c */ /* 0x000fe2000bf06070 */
[----:B------:R-:W-:Y:S01]  /*0130*/  IMAD.MOV.U32 R6, RZ, RZ, RZ ;  /* 0x000000ffff067224 */ /* 0x000fe200078e00ff */
[----:B------:R-:W-:Y:S02]  /*0140*/  UIADD3 UR5, UP1, UPT, UR6, -0x2, URZ ;  /* 0xfffffffe06057890 */ /* 0x000fe4000ff3e0ff */
[----:B------:R-:W-:-:S02]  /*0150*/  UISETP.GE.U32.AND.EX UP0, UPT, UR11, URZ, UPT, UP0 ;  /* 0x000000ff0b00728c */ /* 0x000fc4000bf06100 */
[----:B------:R-:W-:Y:S02]  /*0160*/  UIADD3.X UR4, UPT, UPT, UR7, -0x1, URZ, UP1, !UPT ;  /* 0xffffffff07047890 */ /* 0x000fe40008ffe4ff */
[----:B------:R-:W-:Y:S01]  /*0170*/  ULOP3.LUT UR7, UR5, 0xf, URZ, 0xc0, !UPT ;  /* 0x0000000f05077892 */ /* 0x000fe2000f8ec0ff */
[----:B-1----:R-:W-:-:S04]  /*0180*/  IMAD R3, R2, UR12, RZ ;  /* 0x0000000c02037c24 */ /* 0x002fc8000f8e02ff */
[C---:B------:R-:W-:Y:S02]  /*0190*/  IMAD R3, R0.reuse, UR13, R3 ;  /* 0x0000000d00037c24 */ /* 0x040fe4000f8e0203 */
[----:B0-----:R-:W-:-:S04]  /*01a0*/  IMAD.WIDE.U32 R4, R0, UR12, R4 ;  /* 0x0000000c00047c25 */ /* 0x001fc8000f8e0004 */
[----:B------:R-:W-:Y:S02]  /*01b0*/  IMAD.IADD R3, R5, 0x1, R3 ;  /* 0x0000000105037824 */ /* 0x000fe400078e0203 */
[----:B------:R-:W-:Y:S01]  /*01c0*/  IMAD.MOV.U32 R2, RZ, RZ, R4 ;  /* 0x000000ffff027224 */ /* 0x000fe200078e0004 */
[----:B------:R-:W-:Y:S06]  /*01d0*/  BRA.U !UP0, `(.L_x_1) ;  /* 0x0000000508ac7547 */ /* 0x000fec000b800000 */
[----:B------:R-:W-:Y:S01]  /*01e0*/  IADD3 R12, P0, PT, R4, 0x4, RZ ;  /* 0x00000004040c7810 */ /* 0x000fe20007f1e0ff */
[----:B------:R-:W-:Y:S01]  /*01f0*/  IMAD.MOV.U32 R8, RZ, RZ, 0x1 ;  /* 0x00000001ff087424 */ /* 0x000fe200078e00ff */
[----:B------:R-:W-:Y:S01]  /*0200*/  MOV R13, RZ ;  /* 0x000000ff000d7202 */ /* 0x000fe20000000f00 */
[----:B------:R-:W-:Y:S01]  /*0210*/  IMAD.MOV.U32 R9, RZ, RZ, RZ ;  /* 0x000000ffff097224 */ /* 0x000fe200078e00ff */
[----:B------:R-:W-:Y:S01]  /*0220*/  MOV R10, 0x8 ;  /* 0x00000008000a7802 */ /* 0x000fe20000000f00 */
[----:B------:R-:W-:Y:S01]  /*0230*/  IMAD.X R11, RZ, RZ, R3, P0 ;  /* 0x000000ffff0b7224 */ /* 0x000fe200000e0603 */
[----:B------:R-:W-:-:S12]  /*0240*/  ULOP3.LUT UR6, UR5, 0xfffffff0, URZ, 0xc0, !UPT ;  /* 0xfffffff005067892 */ /* 0x000fd8000f8ec0ff */
.L_x_2:
[----:B------:R-:W-:Y:S01]  /*0250*/  IMAD.WIDE.U32 R14, R13, 0x4, R2 ;  /* 0x000000040d0e7825 */ /* 0x000fe200078e0002 */
[----:B------:R-:W-:-:S03]  /*0260*/  MOV R19, R11 ;  /* 0x0000000b00137202 */ /* 0x000fc60000000f00 */
[----:B------:R-:W-:Y:S02]  /*0270*/  IMAD.MOV.U32 R18, RZ, RZ, R12 ;  /* 0x000000ffff127224 */ /* 0x000fe400078e000c */
[----:B------:R-:W2:Y:S04]  /*0280*/  LDG.E R15, desc[UR8][R14.64] ;  /* 0x000000080e0f7981 */ /* 0x000ea8000c1e1900 */
[----:B------:R-:W2:Y:S01]  /*0290*/  LDG.E R6, desc[UR8][R18.64] ;  /* 0x0000000812067981 */ /* 0x000ea2000c1e1900 */
[C---:B------:R-:W-:Y:S01]  /*02a0*/  IMAD.SHL.U32 R7, R8.reuse, 0x4, RZ ;  /* 0x0000000408077824 */ /* 0x040fe200078e00ff */
[----:B------:R-:W-:-:S04]  /*02b0*/  SHF.L.U64.HI R17, R8, 0x2, R9 ;  /* 0x0000000208117819 */ /* 0x000fc80000010209 */
[----:B------:R-:W-:Y:S02]  /*02c0*/  LOP3.LUT R7, R7, 0xfffffffc, RZ, 0xc0, !PT ;  /* 0xfffffffc07077812 */ /* 0x000fe400078ec0ff */
[----:B------:R-:W-:Y:S02]  /*02d0*/  LOP3.LUT R17, R17, 0x3, RZ, 0xc0, !PT ;  /* 0x0000000311117812 */ /* 0x000fe400078ec0ff */
[----:B--2---:R-:W-:Y:S02]  /*02e0*/  FSETP.GT.AND P0, PT, R6, R15, PT ;  /* 0x0000000f0600720b */ /* 0x004fe40003f04000 */
[----:B------:R-:W-:-:S04]  /*02f0*/  IADD3 R6, P1, PT, R7, R4, RZ ;  /* 0x0000000407067210 */ /* 0x000fc80007f3e0ff */
[----:B------:R-:W-:-:S05]  /*0300*/  IADD3.X R7, PT, PT, R17, R3, RZ, P1, !PT ;  /* 0x0000000311077210 */ /* 0x000fca0000ffe4ff */
[----:B------:R-:W2:Y:S02]  /*0310*/  LDG.E R18, desc[UR8][R6.64+0x4] ;  /* 0x0000040806127981 */ /* 0x000ea4000c1e1900 */
[----:B------:R-:W-:Y:S02]  /*0320*/  @P0 VIADD R13, R10, 0xfffffff9 ;  /* 0xfffffff90a0d0836 */ /* 0x000fe40000000000 */
[----:B------:R-:W3:Y:S02]  /*0330*/  LDG.E R20, desc[UR8][R6.64+0xc] ;  /* 0x00000c0806147981 */ /* 0x000ee4000c1e1900 */
[----:B------:R-:W-:-:S06]  /*0340*/  IMAD.WIDE.U32 R16, R13, 0x4, R2 ;  /* 0x000000040d107825 */ /* 0x000fcc00078e0002 */
[----:B------:R-:W2:Y:S02]  /*0350*/  LDG.E R17, desc[UR8][R16.64] ;  /* 0x0000000810117981 */ /* 0x000ea4000c1e1900 */
[----:B--2---:R-:W-:Y:S02]  /*0360*/  FSETP.GT.AND P0, PT, R18, R17, PT ;  /* 0x000000111200720b */ /* 0x004fe40003f04000 */
[----:B------:R-:W2:Y:S11]  /*0370*/  LDG.E R18, desc[UR8][R6.64+0x8] ;  /* 0x0000080806127981 */ /* 0x000eb6000c1e1900 */
[----:B------:R-:W-:-:S04]  /*0380*/  @P0 VIADD R13, R10, 0xfffffffa ;  /* 0xfffffffa0a0d0836 */ /* 0x000fc80000000000 */
[----:B------:R-:W-:-:S06]  /*0390*/  IMAD.WIDE.U32 R14, R13, 0x4, R2 ;  /* 0x000000040d0e7825 */ /* 0x000fcc00078e0002 */
[----:B------:R-:W2:Y:S02]  /*03a0*/  LDG.E R15, desc[UR8][R14.64] ;  /* 0x000000080e0f7981 */ /* 0x000ea4000c1e1900 */
[----:B--2---:R-:W-:-:S13]  /*03b0*/  FSETP.GT.AND P0, PT, R18, R15, PT ;  /* 0x0000000f1200720b */ /* 0x004fda0003f04000 */
[----:B------:R-:W-:-:S04]  /*03c0*/  @P0 VIADD R13, R10, 0xfffffffb ;  /* 0xfffffffb0a0d0836 */ /* 0x000fc80000000000 */
[----:B------:R-:W-:-:S06]  /*03d0*/  IMAD.WIDE.U32 R18, R13, 0x4, R2 ;  /* 0x000000040d127825 */ /* 0x000fcc00078e0002 */
[----:B------:R-:W3:Y:S02]  /*03e0*/  LDG.E R19, desc[UR8][R18.64] ;  /* 0x0000000812137981 */ /* 0x000ee4000c1e1900 */
[----:B---3--:R-:W-:Y:S02]  /*03f0*/  FSETP.GT.AND P0, PT, R20, R19, PT ;  /* 0x000000131400720b */ /* 0x008fe40003f04000 */
[----:B------:R-:W2:Y:S11]  /*0400*/  LDG.E R20, desc[UR8][R6.64+0x10] ;  /* 0x0000100806147981 */ /* 0x000eb6000c1e1900 */
[----:B------:R-:W-:-:S05]  /*0410*/  @P0 IADD3 R13, PT, PT, R10, -0x4, RZ ;  /* 0xfffffffc0a0d0810 */ /* 0x000fca0007ffe0ff */
[----:B------:R-:W-:-:S06]  /*0420*/  IMAD.WIDE.U32 R16, R13, 0x4, R2 ;  /* 0x000000040d107825 */ /* 0x000fcc00078e0002 */
[----:B------:R-:W2:Y:S02]  /*0430*/  LDG.E R17, desc[UR8][R16.64] ;  /* 0x0000000810117981 */ /* 0x000ea4000c1e1900 */
[----:B--2---:R-:W-:Y:S02]  /*0440*/  FSETP.GT.AND P0, PT, R20, R17, PT ;  /* 0x000000111400720b */ /* 0x004fe40003f04000 */
[----:B------:R-:W2:Y:S11]  /*0450*/  LDG.E R20, desc[UR8][R6.64+0x14] ;  /* 0x0000140806147981 */ /* 0x000eb6000c1e1900 */
[----:B------:R-:W-:-:S04]  /*0460*/  @P0 VIADD R13, R10, 0xfffffffd ;  /* 0xfffffffd0a0d0836 */ /* 0x000fc80000000000 */
        /* <DEDUP_REMOVED lines=9> */
[----:B------:R-:W-:-:S05]  /*0500*/  @P0 IADD3 R13, PT, PT, R10, -0x1, RZ ;  /* 0xffffffff0a0d0810 */ /* 0x000fca0007ffe0ff */
[----:B------:R-:W-:-:S06]  /*0510*/  IMAD.WIDE.U32 R16, R13, 0x4, R2 ;  /* 0x000000040d107825 */ /* 0x000fcc00078e0002 */
[----:B------:R-:W2:Y:S02]  /*0520*/  LDG.E R17, desc[UR8][R16.64] ;  /* 0x0000000810117981 */ /* 0x000ea4000c1e1900 */
[----:B--2---:R-:W-:Y:S02]  /*0530*/  FSETP.GT.AND P0, PT, R20, R17, PT ;  /* 0x000000111400720b */ /* 0x004fe40003f04000 */
[----:B------:R-:W2:Y:S02]  /*0540*/  LDG.E R20, desc[UR8][R6.64+0x20] ;  /* 0x0000200806147981 */ /* 0x000ea4000c1e1900 */
[----:B------:R-:W-:-:S05]  /*0550*/  SEL R13, R10, R13, P0 ;  /* 0x0000000d0a0d7207 */ /* 0x000fca0000000000 */
        /* <DEDUP_REMOVED lines=14> */
[----:B------:R-:W-:-:S05]  /*0640*/  @P0 IADD3 R13, PT, PT, R10, 0x3, RZ ;  /* 0x000000030a0d0810 */ /* 0x000fca0007ffe0ff */
        /* <DEDUP_REMOVED lines=21> */
[----:B------:R-:W2:Y:S01]  /*07a0*/  LDG.E R19, desc[UR8][R18.64] ;  /* 0x0000000812137981 */ /* 0x000ea2000c1e1900 */
[----:B------:R-:W-:-:S04]  /*07b0*/  IADD3 R16, P2, PT, R8, 0xf, RZ ;  /* 0x0000000f08107810 */ /* 0x000fc80007f5e0ff */
[----:B------:R-:W-:Y:S01]  /*07c0*/  ISETP.NE.U32.AND P0, PT, R16, UR6, PT ;  /* 0x0000000610007c0c */ /* 0x000fe2000bf05070 */
[----:B------:R-:W-:-:S05]  /*07d0*/  IMAD.X R16, RZ, RZ, R9, P2 ;  /* 0x000000ffff107224 */ /* 0x000fca00010e0609 */
[----:B------:R-:W-:Y:S02]  /*07e0*/  ISETP.NE.AND.EX P0, PT, R16, UR4, PT, P0 ;  /* 0x0000000410007c0c */ /* 0x000fe4000bf05300 */
[----:B------:R-:W-:Y:S02]  /*07f0*/  IADD3 R12, P3, PT, R12, 0x40, RZ ;  /* 0x000000400c0c7810 */ /* 0x000fe40007f7e0ff */
[----:B------:R-:W-:-:S03]  /*0800*/  IADD3 R8, P2, PT, R8, 0x10, RZ ;  /* 0x0000001008087810 */ /* 0x000fc60007f5e0ff */
[----:B------:R-:W-:Y:S01]  /*0810*/  IMAD.X R11, RZ, RZ, R11, P3 ;  /* 0x000000ffff0b7224 */ /* 0x000fe200018e060b */
[----:B------:R-:W-:Y:S02]  /*0820*/  IADD3.X R9, PT, PT, RZ, R9, RZ, P2, !PT ;  /* 0x00000009ff097210 */ /* 0x000fe400017fe4ff */
[----:B--2---:R-:W-:-:S13]  /*0830*/  FSETP.GT.AND P1, PT, R20, R19, PT ;  /* 0x000000131400720b */ /* 0x004fda0003f24000 */
[C---:B------:R-:W-:Y:S01]  /*0840*/  @P1 VIADD R13, R10.reuse, 0x8 ;  /* 0x000000080a0d1836 */ /* 0x040fe20000000000 */
[----:B------:R-:W-:Y:S01]  /*0850*/  IADD3 R10, PT, PT, R10, 0x10, RZ ;  /* 0x000000100a0a7810 */ /* 0x000fe20007ffe0ff */
[----:B------:R-:W-:Y:S06]  /*0860*/  @P0 BRA `(.L_x_2) ;  /* 0xfffffff800780947 */ /* 0x000fec000383ffff */
[----:B------:R-:W-:Y:S02]  /*0870*/  IMAD.MOV.U32 R7, RZ, RZ, R8 ;  /* 0x000000ffff077224 */ /* 0x000fe400078e0008 */
[----:B------:R-:W-:-:S07]  /*0880*/  IMAD.MOV.U32 R6, RZ, RZ, R9 ;  /* 0x000000ffff067224 */ /* 0x000fce00078e0009 */
.L_x_1:
[----:B------:R-:W-:-:S04]  /*0890*/  UISETP.NE.U32.AND UP0, UPT, UR7, URZ, UPT ;  /* 0x000000ff0700728c */ /* 0x000fc8000bf05070 */
[----:B------:R-:W-:-:S09]  /*08a0*/  UISETP.NE.AND.EX UP0, UPT, URZ, URZ, UPT, UP0 ;  /* 0x000000ffff00728c */ /* 0x000fd2000bf05300 */
[----:B------:R-:W-:Y:S05]  /*08b0*/  BRA.U !UP0, `(.L_x_0) ;  /* 0x0000000508b87547 */ /* 0x000fea000b800000 */
[----:B------:R-:W-:Y:S02]  /*08c0*/  UISETP.GE.U32.AND UP1, UPT, UR7, 0x8, UPT ;  /* 0x000000080700788c */ /* 0x000fe4000bf26070 */
[----:B------:R-:W-:Y:S02]  /*08d0*/  ULOP3.LUT UR4, UR5, 0x7, URZ, 0xc0, !UPT ;  /* 0x0000000705047892 */ /* 0x000fe4000f8ec0ff */
[----:B------:R-:W-:Y:S02]  /*08e0*/  UISETP.GE.U32.AND.EX UP1, UPT, URZ, URZ, UPT, UP1 ;  /* 0x000000ffff00728c */ /* 0x000fe4000bf26110 */
[----:B------:R-:W-:-:S04]  /*08f0*/  UISETP.NE.U32.AND UP0, UPT, UR4, URZ, UPT ;  /* 0x000000ff0400728c */ /* 0x000fc8000bf05070 */
[----:B------:R-:W-:-:S03]  /*0900*/  UISETP.NE.AND.EX UP0, UPT, URZ, URZ, UPT, UP0 ;  /* 0x000000ffff00728c */ /* 0x000fc6000bf05300 */
[----:B------:R-:W-:Y:S08]  /*0910*/  BRA.U !UP1, `(.L_x_3) ;  /* 0x0000000109c87547 */ /* 0x000ff0000b800000 */
[----:B------:R-:W-:Y:S01]  /*0920*/  SHF.L.U32 R9, R7, 0x2, RZ ;  /* 0x0000000207097819 */ /* 0x000fe200000006ff */
[----:B------:R-:W-:Y:S01]  /*0930*/  IMAD.WIDE.U32 R10, R13, 0x4, R2 ;  /* 0x000000040d0a7825 */ /* 0x000fe200078e0002 */
[----:B------:R-:W-:Y:S02]  /*0940*/  SHF.L.U64.HI R15, R7, 0x2, R6 ;  /* 0x00000002070f7819 */ /* 0x000fe40000010206 */
[----:B------:R-:W-:-:S03]  /*0950*/  IADD3 R16, P0, PT, R9, R4, RZ ;  /* 0x0000000409107210 */ /* 0x000fc60007f1e0ff */
[----:B------:R-:W2:Y:S02]  /*0960*/  LDG.E R11, desc[UR8][R10.64] ;  /* 0x000000080a0b7981 */ /* 0x000ea4000c1e1900 */
[----:B------:R-:W-:-:S05]  /*0970*/  IMAD.X R17, R15, 0x1, R3, P0 ;  /* 0x000000010f117824 */ /* 0x000fca00000e0603 */
[----:B------:R-:W2:Y:S01]  /*0980*/  LDG.E R16, desc[UR8][R16.64] ;  /* 0x0000000810107981 */ /* 0x000ea2000c1e1900 */
[----:B------:R-:W-:Y:S02]  /*0990*/  LOP3.LUT R9, R9, 0xfffffffc, RZ, 0xc0, !PT ;  /* 0xfffffffc09097812 */ /* 0x000fe400078ec0ff */
[----:B------:R-:W-:Y:S02]  /*09a0*/  LOP3.LUT R15, R15, 0x3, RZ, 0xc0, !PT ;  /* 0x000000030f0f7812 */ /* 0x000fe400078ec0ff */
[----:B------:R-:W-:-:S05]  /*09b0*/  IADD3 R8, P1, PT, R9, R4, RZ ;  /* 0x0000000409087210 */ /* 0x000fca0007f3e0ff */
[----:B------:R-:W-:-:S05]  /*09c0*/  IMAD.X R9, R15, 0x1, R3, P1 ;  /* 0x000000010f097824 */ /* 0x000fca00008e0603 */
[----:B------:R-:W3:Y:S01]  /*09d0*/  LDG.E R6, desc[UR8][R8.64+0x4] ;  /* 0x0000040808067981 */ /* 0x000ee2000c1e1900 */
[----:B--2---:R-:W-:-:S04]  /*09e0*/  FSETP.GT.AND P0, PT, R16, R11, PT ;  /* 0x0000000b1000720b */ /* 0x004fc80003f04000 */
[----:B------:R-:W-:-:S05]  /*09f0*/  SEL R13, R7, R13, P0 ;  /* 0x0000000d070d7207 */ /* 0x000fca0000000000 */
[----:B------:R-:W-:-:S06]  /*0a00*/  IMAD.WIDE.U32 R14, R13, 0x4, R2 ;  /* 0x000000040d0e7825 */ /* 0x000fcc00078e0002 */
[----:B------:R-:W3:Y:S02]  /*0a10*/  LDG.E R15, desc[UR8][R14.64] ;  /* 0x000000080e0f7981 */ /* 0x000ee4000c1e1900 */
[----:B---3--:R-:W-:Y:S02]  /*0a20*/  FSETP.GT.AND P0, PT, R6, R15, PT ;  /* 0x0000000f0600720b */ /* 0x008fe40003f04000 */
        /* <DEDUP_REMOVED lines=29> */
[----:B--2---:R-:W-:Y:S01]  /*0c00*/  FSETP.GT.AND P0, PT, R6, R15, PT ;  /* 0x0000000f0600720b */ /* 0x004fe20003f04000 */
[----:B------:R-:W-:-:S12]  /*0c10*/  IMAD.MOV.U32 R6, RZ, RZ, RZ ;  /* 0x000000ffff067224 */ /* 0x000fd800078e00ff */
[C---:B------:R-:W-:Y:S01]  /*0c20*/  @P0 IADD3 R13, PT, PT, R7.reuse, 0x7, RZ ;  /* 0x00000007070d0810 */ /* 0x040fe20007ffe0ff */
[----:B------:R-:W-:-:S07]  /*0c30*/  VIADD R7, R7, 0x8 ;  /* 0x0000000807077836 */ /* 0x000fce0000000000 */
.L_x_3:
[----:B------:R-:W-:Y:S05]  /*0c40*/  BRA.U !UP0, `(.L_x_0) ;  /* 0x0000000108d47547 */ /* 0x000fea000b800000 */
[----:B------:R-:W-:Y:S02]  /*0c50*/  UISETP.GE.U32.AND UP1, UPT, UR4, 0x4, UPT ;  /* 0x000000040400788c */ /* 0x000fe4000bf26070 */
[----:B------:R-:W-:Y:S02]  /*0c60*/  ULOP3.LUT UR5, UR5, 0x3, URZ, 0xc0, !UPT ;  /* 0x0000000305057892 */ /* 0x000fe4000f8ec0ff */
[----:B------:R-:W-:Y:S02]  /*0c70*/  UISETP.GE.U32.AND.EX UP1, UPT, URZ, URZ, UPT, UP1 ;  /* 0x000000ffff00728c */ /* 0x000fe4000bf26110 */
[----:B------:R-:W-:Y:S01]  /*0c80*/  UISETP.NE.U32.AND UP0, UPT, UR5, URZ, UPT ;  /* 0x000000ff0500728c */ /* 0x000fe2000bf05070 */
[----:B------:R-:W-:-:S03]  /*0c90*/  UMOV UR4, URZ ;  /* 0x000000ff00047c82 */ /* 0x000fc60008000000 */
[----:B------:R-:W-:-:S03]  /*0ca0*/  UISETP.NE.AND.EX UP0, UPT, UR4, URZ, UPT, UP0 ;  /* 0x000000ff0400728c */ /* 0x000fc6000bf05300 */
        /* <DEDUP_REMOVED lines=28> */
[----:B------:R-:W-:-:S12]  /*0e70*/  HFMA2 R6, -RZ, RZ, 0, 0 ;  /* 0x00000000ff067431 */ /* 0x000fd800000001ff */
[C---:B------:R-:W-:Y:S02]  /*0e80*/  @P0 VIADD R17, R7.reuse, 0x3 ;  /* 0x0000000307110836 */ /* 0x040fe40000000000 */
[----:B------:R-:W-:Y:S02]  /*0e90*/  VIADD R7, R7, 0x4 ;  /* 0x0000000407077836 */ /* 0x000fe40000000000 */
[----:B------:R-:W-:-:S07]  /*0ea0*/  IMAD.MOV.U32 R13, RZ, RZ, R17 ;  /* 0x000000ffff0d7224 */ /* 0x000fce00078e0011 */
.L_x_4:
[----:B------:R-:W-:Y:S05]  /*0eb0*/  BRA.U !UP0, `(.L_x_0) ;  /* 0x0000000108387547 */ /* 0x000fea000b800000 */
.L_x_5:
[----:B------:R-:W-:Y:S01]  /*0ec0*/  LEA R8, P0, R7, R4, 0x2 ;  /* 0x0000000407087211 */ /* 0x000fe200078010ff */
[----:B------:R-:W-:-:S03]  /*0ed0*/  IMAD.WIDE.U32 R10, R13, 0x4, R2 ;  /* 0x000000040d0a7825 */ /* 0x000fc600078e0002 */
[----:B------:R-:W-:-:S03]  /*0ee0*/  LEA.HI.X R9, R7, R3, R6, 0x2, P0 ;  /* 0x0000000307097211 */ /* 0x000fc600000f1406 */
[----:B------:R-:W2:Y:S04]  /*0ef0*/  LDG.E R11, desc[UR8][R10.64] ;  /* 0x000000080a0b7981 */ /* 0x000ea8000c1e1900 */
[----:B------:R-:W2:Y:S01]  /*0f00*/  LDG.E R8, desc[UR8][R8.64] ;  /* 0x0000000808087981 */ /* 0x000ea2000c1e1900 */
[----:B------:R-:W-:Y:S01]  /*0f10*/  UIADD3 UR5, UP0, UPT, UR5, -0x1, URZ ;  /* 0xffffffff05057890 */ /* 0x000fe2000ff1e0ff */
[----:B------:R-:W-:-:S03]  /*0f20*/  MOV R6, RZ ;  /* 0x000000ff00067202 */ /* 0x000fc60000000f00 */
[----:B------:R-:W-:Y:S02]  /*0f30*/  UIADD3.X UR4, UPT, UPT, UR4, -0x1, URZ, UP0, !UPT ;  /* 0xffffffff04047890 */ /* 0x000fe400087fe4ff */
[----:B------:R-:W-:-:S04]  /*0f40*/  UISETP.NE.U32.AND UP0, UPT, UR5, URZ, UPT ;  /* 0x000000ff0500728c */ /* 0x000fc8000bf05070 */
[----:B------:R-:W-:Y:S01]  /*0f50*/  UISETP.NE.AND.EX UP0, UPT, UR4, URZ, UPT, UP0 ;  /* 0x000000ff0400728c */ /* 0x000fe2000bf05300 */
[----:B--2---:R-:W-:-:S04]  /*0f60*/  FSETP.GT.AND P0, PT, R8, R11, PT ;  /* 0x0000000b0800720b */ /* 0x004fc80003f04000 */
[C---:B------:R-:W-:Y:S01]  /*0f70*/  SEL R13, R7.reuse, R13, P0 ;  /* 0x0000000d070d7207 */ /* 0x040fe20000000000 */
[----:B------:R-:W-:-:S03]  /*0f80*/  VIADD R7, R7, 0x1 ;  /* 0x0000000107077836 */ /* 0x000fc60000000000 */
[----:B------:R-:W-:Y:S05]  /*0f90*/  BRA.U UP0, `(.L_x_5) ;  /* 0xfffffffd00c87547 */ /* 0x000fea000b83ffff */
.L_x_0:
[----:B------:R-:W0:Y:S02]  /*0fa0*/  LDC.64 R2, c[0x0][0x3a8] ;  /* 0x0000ea00ff027b82 */ /* 0x000e240000000a00 */
[----:B0-----:R-:W-:-:S06]  /*0fb0*/  IMAD.WIDE R2, R0, 0x4, R2 ;  /* 0x0000000400027825 */ /* 0x001fcc00078e0202 */
[----:B------:R-:W2:Y:S02]  /*0fc0*/  LDG.E R2, desc[UR8][R2.64] ;  /* 0x0000000802027981 */ /* 0x000ea4000c1e1900 */
[----:B--2---:R-:W-:-:S13]  /*0fd0*/  ISETP.NE.AND P0, PT, R13, R2, PT ;  /* 0x000000020d00720c */ /* 0x004fda0003f05270 */
[----:B------:R-:W-:Y:S05]  /*0fe0*/  @P0 EXIT ;  /* 0x000000000000094d */ /* 0x000fea0003800000 */
[----:B------:R-:W0:Y:S01]  /*0ff0*/  S2R R0, SR_LANEID ;  /* 0x0000000000007919 */ /* 0x000e220000000000 */
[----:B------:R-:W1:Y:S01]  /*1000*/  LDC.64 R2, c[0x0][0x3b0] ;  /* 0x0000ec00ff027b82 */ /* 0x000e620000000a00 */
[----:B------:R-:W-:Y:S02]  /*1010*/  VOTEU.ANY UR4, UPT, PT ;  /* 0x0000000000047886 */ /* 0x000fe400038e0100 */
[----:B------:R-:W-:Y:S02]  /*1020*/  UFLO.U32 UR5, UR4 ;  /* 0x00000004000572bd */ /* 0x000fe400080e0000 */
[----:B------:R-:W1:Y:S04]  /*1030*/  POPC R5, UR4 ;  /* 0x0000000400057d09 */ /* 0x000e680008000000 */
[----:B0-----:R-:W-:-:S13]  /*1040*/  ISETP.EQ.U32.AND P0, PT, R0, UR5, PT ;  /* 0x0000000500007c0c */ /* 0x001fda000bf02070 */
[----:B-1----:R-:W-:Y:S01]  /*1050*/  @P0 REDG.E.ADD.STRONG.GPU desc[UR8][R2.64], R5 ;  /* 0x000000050200098e */ /* 0x002fe2000c12e108 */
[----:B------:R-:W-:Y:S05]  /*1060*/  EXIT ;  /* 0x000000000000794d */ /* 0x000fea0003800000 */
.L_x_6:
[----:B------:R-:W-:-:S00]  /*1070*/  BRA `(.L_x_6) ;  /* 0xfffffffc00fc7947 */ /* 0x000fc0000383ffff */
[----:B------:R-:W-:-:S00]  /*1080*/  NOP ;  /* 0x0000000000007918 */ /* 0x000fc00000000000 */
[----:B------:R-:W-:-:S00]  /*1090*/  NOP ;  /* 0x0000000000007918 */ /* 0x000fc00000000000 */
[----:B------:R-:W-:-:S00]  /*10a0*/  NOP ;  /* 0x0000000000007918 */ /* 0x000fc00000000000 */
[----:B------:R-:W-:-:S00]  /*10b0*/  NOP ;  /* 0x0000000000007918 */ /* 0x000fc00000000000 */
[----:B------:R-:W-:-:S00]  /*10c0*/  NOP ;  /* 0x0000000000007918 */ /* 0x000fc00000000000 */
[----:B------:R-:W-:-:S00]  /*10d0*/  NOP ;  /* 0x0000000000007918 */ /* 0x000fc00000000000 */
[----:B------:R-:W-:-:S00]  /*10e0*/  NOP ;  /* 0x0000000000007918 */ /* 0x000fc00000000000 */
[----:B------:R-:W-:-:S00]  /*10f0*/  NOP ;  /* 0x0000000000007918 */ /* 0x000fc00000000000 */
.L_x_91:


//--------------------- .text._Z20weight_update_kernel8c_matrixS_S_f --------------------------
	.section	.text._Z20weight_update_kernel8c_matrixS_S_f,"ax",@progbits
	.align	128
        .global         _Z20weight_update_kernel8c_matrixS_S_f
        .type           _Z20weight_update_kernel8c_matrixS_S_f,@function
        .size           _Z20weight_update_kernel8c_matrixS_S_f,(.L_x_87 - _Z20weight_update_kernel8c_matrixS_S_f)
        .other          _Z20weight_update_kernel8c_matrixS_S_f,@"STO_CUDA_ENTRY STV_DEFAULT"
_Z20weight_update_kernel8c_matrixS_S_f:
.text._Z20weight_update_kernel8c_matrixS_S_f:
[----:B------:R-:W-:Y:S01]  /*0000*/  LDC R1, c[0x0][0x37c] ;  /* 0x0000df00ff017b82 */ /* 0x000fe20000000800 */
[----:B------:R-:W0:Y:S07]  /*0010*/  S2R R5, SR_TID.Y ;  /* 0x0000000000057919 */ /* 0x000e2e0000002200 */
[----:B------:R-:W1:Y:S01]  /*0020*/  LDC R2, c[0x0][0x360] ;  /* 0x0000d800ff027b82 */ /* 0x000e620000000800 */
[----:B------:R-:W2:Y:S01]  /*0030*/  LDCU.64 UR6, c[0x0][0x3e0] ;  /* 0x00007c00ff0677ac */ /* 0x000ea20008000a00 */
[----:B------:R-:W1:Y:S01]  /*0040*/  S2R R3, SR_TID.X ;  /* 0x0000000000037919 */ /* 0x000e620000002100 */
[----:B------:R-:W3:Y:S05]  /*0050*/  LDCU.64 UR8, c[0x0][0x3d8] ;  /* 0x00007b00ff0877ac */ /* 0x000eea0008000a00 */
[----:B------:R-:W0:Y:S08]  /*0060*/  S2UR UR5, SR_CTAID.Y ;  /* 0x00000000000579c3 */ /* 0x000e300000002600 */
[----:B------:R-:W0:Y:S08]  /*0070*/  LDC R0, c[0x0][0x364] ;  /* 0x0000d900ff007b82 */ /* 0x000e300000000800 */
[----:B------:R-:W1:Y:S01]  /*0080*/  S2UR UR4, SR_CTAID.X ;  /* 0x00000000000479c3 */ /* 0x000e620000002500 */
[----:B0-----:R-:W-:-:S05]  /*0090*/  IMAD R0, R0, UR5, R5 ;  /* 0x0000000500007c24 */ /* 0x001fca000f8e0205 */
[----:B--2---:R-:W-:Y:S01]  /*00a0*/  ISETP.GE.U32.AND P0, PT, R0, UR6, PT ;  /* 0x0000000600007c0c */ /* 0x004fe2000bf06070 */
[----:B-1----:R-:W-:-:S03]  /*00b0*/  IMAD R2, R2, UR4, R3 ;  /* 0x0000000402027c24 */ /* 0x002fc6000f8e0203 */
[----:B------:R-:W-:Y:S02]  /*00c0*/  ISETP.GE.U32.AND.EX P0, PT, RZ, UR7, PT, P0 ;  /* 0x00000007ff007c0c */ /* 0x000fe4000bf06100 */
[----:B---3--:R-:W-:Y:S02]  /*00d0*/  ISETP.GE.U32.AND P1, PT, R2, UR8, PT ;  /* 0x0000000802007c0c */ /* 0x008fe4000bf26070 */
[----:B------:R-:W-:-:S04]  /*00e0*/  SHF.R.S32.HI R3, RZ, 0x1f, R2 ;  /* 0x0000001fff037819 */ /* 0x000fc80000011402 */
[----:B------:R-:W-:-:S13]  /*00f0*/  ISETP.GE.U32.OR.EX P0, PT, R3, UR9, P0, P1 ;  /* 0x0000000903007c0c */ /* 0x000fda0008706510 */
[----:B------:R-:W-:Y:S05]  /*0100*/  @P0 EXIT ;  /* 0x000000000000094d */ /* 0x000fea0003800000 */
[----:B------:R-:W0:Y:S01]  /*0110*/  LDCU.64 UR8, c[0x0][0x388] ;  /* 0x00007100ff0877ac */ /* 0x000e220008000a00 */
[----:B------:R-:W-:Y:S01]  /*0120*/  HFMA2 R17, -RZ, RZ, 0, 0 ;  /* 0x00000000ff117431 */ /* 0x000fe200000001ff */
[----:B------:R-:W1:Y:S01]  /*0130*/  LDCU.64 UR10, c[0x0][0x358] ;  /* 0x00006b00ff0a77ac */ /* 0x000e620008000a00 */
[----:B0-----:R-:W-:-:S04]  /*0140*/  UISETP.NE.U32.AND UP0, UPT, UR8, URZ, UPT ;  /* 0x000000ff0800728c */ /* 0x001fc8000bf05070 */
[----:B------:R-:W-:-:S09]  /*0150*/  UISETP.NE.AND.EX UP0, UPT, UR9, URZ, UPT, UP0 ;  /* 0x000000ff0900728c */ /* 0x000fd2000bf05300 */
[----:B-1----:R-:W-:Y:S05]  /*0160*/  BRA.U !UP0, `(.L_x_7) ;  /* 0x0000000908e87547 */ /* 0x002fea000b800000 */
[----:B------:R-:W0:Y:S01]  /*0170*/  LDCU.64 UR6, c[0x0][0x3a0] ;  /* 0x00007400ff0677ac */ /* 0x000e220008000a00 */
[----:B------:R-:W-:Y:S01]  /*0180*/  IMAD.MOV.U32 R17, RZ, RZ, RZ ;  /* 0x000000ffff117224 */ /* 0x000fe200078e00ff */
[----:B------:R-:W1:Y:S01]  /*0190*/  LDCU.64 UR4, c[0x0][0x3c8] ;  /* 0x00007900ff0477ac */ /* 0x000e620008000a00 */
[----:B------:R-:W-:Y:S02]  /*01a0*/  UISETP.GE.U32.AND UP1, UPT, UR8, 0x8, UPT ;  /* 0x000000080800788c */ /* 0x000fe4000bf26070 */
[----:B------:R-:W-:Y:S02]  /*01b0*/  ULOP3.LUT UR13, UR8, 0x7, URZ, 0xc0, !UPT ;  /* 0x00000007080d7892 */ /* 0x000fe4000f8ec0ff */
[----:B------:R-:W-:Y:S02]  /*01c0*/  UISETP.GE.U32.AND.EX UP1, UPT, UR9, URZ, UPT, UP1 ;  /* 0x000000ff0900728c */ /* 0x000fe4000bf26110 */
[----:B------:R-:W-:Y:S01]  /*01d0*/  UISETP.NE.U32.AND UP0, UPT, UR13, URZ, UPT ;  /* 0x000000ff0d00728c */ /* 0x000fe2000bf05070 */
[----:B0-----:R-:W-:-:S03]  /*01e0*/  LEA R10, P1, R0, UR6, 0x2 ;  /* 0x00000006000a7c11 */ /* 0x001fc6000f8210ff */
[----:B------:R-:W-:Y:S01]  /*01f0*/  UISETP.NE.AND.EX UP0, UPT, URZ, URZ, UPT, UP0 ;  /* 0x000000ffff00728c */ /* 0x000fe2000bf05300 */
[----:B-1----:R-:W-:Y:S01]  /*0200*/  LEA R8, P0, R2, UR4, 0x2 ;  /* 0x0000000402087c11 */ /* 0x002fe2000f8010ff */
[----:B------:R-:W-:Y:S01]  /*0210*/  UMOV UR4, URZ ;  /* 0x000000ff00047c82 */ /* 0x000fe20008000000 */
[----:B------:R-:W-:Y:S02]  /*0220*/  LEA.HI.X R11, R0, UR7, RZ, 0x2, P1 ;  /* 0x00000007000b7c11 */ /* 0x000fe400088f14ff */
[----:B------:R-:W-:Y:S01]  /*0230*/  LEA.HI.X R9, R2, UR5, R3, 0x2, P0 ;  /* 0x0000000502097c11 */ /* 0x000fe200080f1403 */
[----:B------:R-:W-:Y:S01]  /*0240*/  UMOV UR5, URZ ;  /* 0x000000ff00057c82 */ /* 0x000fe20008000000 */
[----:B------:R-:W-:Y:S07]  /*0250*/  BRA.U !UP1, `(.L_x_8) ;  /* 0x0000000509207547 */ /* 0x000fee000b800000 */
[----:B------:R-:W0:Y:S01]  /*0260*/  LDC.64 R12, c[0x0][0x3a8] ;  /* 0x0000ea00ff0c7b82 */ /* 0x000e220000000a00 */
[----:B------:R-:W1:Y:S01]  /*0270*/  LDCU UR5, c[0x0][0x38c] ;  /* 0x00007180ff0577ac */ /* 0x000e620008000800 */
[----:B------:R-:W-:Y:S02]  /*0280*/  HFMA2 R17, -RZ, RZ, 0, 0 ;  /* 0x00000000ff117431 */ /* 0x000fe400000001ff */
[----:B------:R-:W-:Y:S01]  /*0290*/  IMAD.MOV.U32 R6, RZ, RZ, R10 ;  /* 0x000000ffff067224 */ /* 0x000fe200078e000a */
[----:B------:R-:W-:Y:S01]  /*02a0*/  MOV R7, R11 ;  /* 0x0000000b00077202 */ /* 0x000fe20000000f00 */
[----:B------:R-:W-:Y:S01]  /*02b0*/  ULOP3.LUT UR4, UR8, 0xfffffff8, URZ, 0xc0, !UPT ;  /* 0xfffffff808047892 */ /* 0x000fe2000f8ec0ff */
[----:B------:R-:W-:Y:S01]  /*02c0*/  IMAD.MOV.U32 R4, RZ, RZ, R8 ;  /* 0x000000ffff047224 */ /* 0x000fe200078e0008 */
[----:B------:R-:W-:Y:S01]  /*02d0*/  MOV R5, R9 ;  /* 0x0000000900057202 */ /* 0x000fe20000000f00 */
[----:B------:R-:W2:Y:S04]  /*02e0*/  LDC.64 R14, c[0x0][0x380] ;  /* 0x0000e000ff0e7b82 */ /* 0x000ea80000000a00 */
[----:B------:R-:W-:Y:S01]  /*02f0*/  UMOV UR6, UR4 ;  /* 0x0000000400067c82 */ /* 0x000fe20008000000 */
[----:B-1----:R-:W-:-:S05]  /*0300*/  UMOV UR7, UR5 ;  /* 0x0000000500077c82 */ /* 0x002fca0008000000 */
.L_x_9:
[----:B------:R-:W3:Y:S04]  /*0310*/  LDG.E R18, desc[UR10][R4.64] ;  /* 0x0000000a04127981 */ /* 0x000ee8000c1e1900 */
[----:B------:R-:W3:Y:S01]  /*0320*/  LDG.E R22, desc[UR10][R6.64] ;  /* 0x0000000a06167981 */ /* 0x000ee2000c1e1900 */
[----:B0-----:R-:W-:Y:S02]  /*0330*/  IADD3 R20, P0, PT, R4, R12, RZ ;  /* 0x0000000c04147210 */ /* 0x001fe40007f1e0ff */
[----:B--2---:R-:W-:-:S03]  /*0340*/  IADD3 R28, P1, PT, R6, R14, RZ ;  /* 0x0000000e061c7210 */ /* 0x004fc60007f3e0ff */
[----:B------:R-:W-:Y:S01]  /*0350*/  IMAD.X R21, R5, 0x1, R13, P0 ;  /* 0x0000000105157824 */ /* 0x000fe200000e060d */
[----:B------:R-:W-:Y:S02]  /*0360*/  IADD3.X R29, PT, PT, R7, R15, RZ, P1, !PT ;  /* 0x0000000f071d7210 */ /* 0x000fe40000ffe4ff */
[----:B------:R-:W-:Y:S02]  /*0370*/  IADD3 R26, P0, PT, R20, R12, RZ ;  /* 0x0000000c141a7210 */ /* 0x000fe40007f1e0ff */
[----:B------:R3:W2:Y:S01]  /*0380*/  LDG.E R16, desc[UR10][R20.64] ;  /* 0x0000000a14107981 */ /* 0x0006a2000c1e1900 */
[----:B------:R-:W-:-:S03]  /*0390*/  IADD3 R24, P1, PT, R28, R14, RZ ;  /* 0x0000000e1c187210 */ /* 0x000fc60007f3e0ff */
[----:B------:R0:W2:Y:S01]  /*03a0*/  LDG.E R19, desc[UR10][R28.64] ;  /* 0x0000000a1c137981 */ /* 0x0000a2000c1e1900 */
[----:B------:R-:W-:Y:S01]  /*03b0*/  IMAD.X R27, R21, 0x1, R13, P0 ;  /* 0x00000001151b7824 */ /* 0x000fe200000e060d */
[----:B------:R-:W-:-:S05]  /*03c0*/  IADD3.X R25, PT, PT, R29, R15, RZ, P1, !PT ;  /* 0x0000000f1d197210 */ /* 0x000fca0000ffe4ff */
[----:B------:R2:W4:Y:S01]  /*03d0*/  LDG.E R20, desc[UR10][R24.64] ;  /* 0x0000000a18147981 */ /* 0x000522000c1e1900 */
[----:B---3--:R-:W-:-:S03]  /*03e0*/  FFMA R21, R18, R22, R17 ;  /* 0x0000001612157223 */ /* 0x008fc60000000011 */
[----:B------:R1:W4:Y:S01]  /*03f0*/  LDG.E R17, desc[UR10][R26.64] ;  /* 0x0000000a1a117981 */ /* 0x000322000c1e1900 */
[----:B------:R-:W-:Y:S02]  /*0400*/  IADD3 R22, P0, PT, R26, R12, RZ ;  /* 0x0000000c1a167210 */ /* 0x000fe40007f1e0ff */
[----:B------:R-:W-:-:S03]  /*0410*/  IADD3 R18, P1, PT, R24, R14, RZ ;  /* 0x0000000e18127210 */ /* 0x000fc60007f3e0ff */
[----:B------:R-:W-:Y:S01]  /*0420*/  IMAD.X R23, R27, 0x1, R13, P0 ;  /* 0x000000011b177824 */ /* 0x000fe200000e060d */
[----:B0-----:R-:W-:Y:S01]  /*0430*/  IADD3 R28, P0, PT, R22, R12, RZ ;  /* 0x0000000c161c7210 */ /* 0x001fe20007f1e0ff */
[----:B--2---:R-:W-:Y:S01]  /*0440*/  FFMA R24, R16, R19, R21 ;  /* 0x0000001310187223 */ /* 0x004fe20000000015 */
[-C--:B------:R-:W-:Y:S02]  /*0450*/  IADD3.X R19, PT, PT, R25, R15.reuse, RZ, P1, !PT ;  /* 0x0000000f19137210 */ /* 0x080fe40000ffe4ff */
[----:B------:R-:W2:Y:S01]  /*0460*/  LDG.E R16, desc[UR10][R22.64] ;  /* 0x0000000a16107981 */ /* 0x000ea2000c1e1900 */
[----:B-1----:R-:W-:Y:S01]  /*0470*/  IADD3 R26, P1, PT, R18, R14, RZ ;  /* 0x0000000e121a7210 */ /* 0x002fe20007f3e0ff */
[----:B------:R-:W-:Y:S02]  /*0480*/  IMAD.X R29, R23, 0x1, R13, P0 ;  /* 0x00000001171d7824 */ /* 0x000fe400000e060d */
[----:B------:R4:W2:Y:S01]  /*0490*/  LDG.E R21, desc[UR10][R18.64] ;  /* 0x0000000a12157981 */ /* 0x0008a2000c1e1900 */
[----:B------:R-:W-:-:S05]  /*04a0*/  IADD3.X R27, PT, PT, R19, R15, RZ, P1, !PT ;  /* 0x0000000f131b7210 */ /* 0x000fca0000ffe4ff */
[----:B------:R2:W3:Y:S01]  /*04b0*/  LDG.E R22, desc[UR10][R26.64] ;  /* 0x0000000a1a167981 */ /* 0x0004e2000c1e1900 */
[----:B----4-:R-:W-:-:S03]  /*04c0*/  FFMA R19, R17, R20, R24 ;  /* 0x0000001411137223 */ /* 0x010fc60000000018 */
[----:B------:R-:W3:Y:S01]  /*04d0*/  LDG.E R17, desc[UR10][R28.64] ;  /* 0x0000000a1c117981 */ /* 0x000ee2000c1e1900 */
[----:B------:R-:W-:Y:S02]  /*04e0*/  IADD3 R24, P0, PT, R28, R12, RZ ;  /* 0x0000000c1c187210 */ /* 0x000fe40007f1e0ff */
[----:B------:R-:W-:-:S03]  /*04f0*/  IADD3 R20, P1, PT, R26, R14, RZ ;  /* 0x0000000e1a147210 */ /* 0x000fc60007f3e0ff */
[----:B------:R-:W-:Y:S01]  /*0500*/  IMAD.X R25, R29, 0x1, R13, P0 ;  /* 0x000000011d197824 */ /* 0x000fe200000e060d */
[----:B------:R-:W-:-:S04]  /*0510*/  IADD3 R18, P0, PT, R24, R12, RZ ;  /* 0x0000000c18127210 */ /* 0x000fc80007f1e0ff */
[----:B------:R-:W4:Y:S01]  /*0520*/  LDG.E R24, desc[UR10][R24.64] ;  /* 0x0000000a18187981 */ /* 0x000f22000c1e1900 */
[----:B--2---:R-:W-:Y:S01]  /*0530*/  FFMA R26, R16, R21, R19 ;  /* 0x00000015101a7223 */ /* 0x004fe20000000013 */
[-C--:B------:R-:W-:Y:S02]  /*0540*/  IADD3.X R21, PT, PT, R27, R15.reuse, RZ, P1, !PT ;  /* 0x0000000f1b157210 */ /* 0x080fe40000ffe4ff */
[----:B------:R-:W-:Y:S01]  /*0550*/  IADD3 R16, P1, PT, R20, R14, RZ ;  /* 0x0000000e14107210 */ /* 0x000fe20007f3e0ff */
[----:B------:R-:W-:Y:S02]  /*0560*/  IMAD.X R19, R25, 0x1, R13, P0 ;  /* 0x0000000119137824 */ /* 0x000fe400000e060d */
[----:B------:R-:W4:Y:S01]  /*0570*/  LDG.E R29, desc[UR10][R20.64] ;  /* 0x0000000a141d7981 */ /* 0x000f22000c1e1900 */
[----:B---3--:R-:W-:Y:S01]  /*0580*/  FFMA R28, R17, R22, R26 ;  /* 0x00000016111c7223 */ /* 0x008fe2000000001a */
[----:B------:R-:W-:Y:S02]  /*0590*/  IADD3.X R17, PT, PT, R21, R15, RZ, P1, !PT ;  /* 0x0000000f15117210 */ /* 0x000fe40000ffe4ff */
[----:B------:R-:W-:-:S02]  /*05a0*/  IADD3 R22, P0, PT, R18, R12, RZ ;  /* 0x0000000c12167210 */ /* 0x000fc40007f1e0ff */
[----:B------:R-:W-:Y:S01]  /*05b0*/  IADD3 R26, P1, PT, R16, R14, RZ ;  /* 0x0000000e101a7210 */ /* 0x000fe20007f3e0ff */
[----:B------:R-:W2:Y:S02]  /*05c0*/  LDG.E R18, desc[UR10][R18.64] ;  /* 0x0000000a12127981 */ /* 0x000ea4000c1e1900 */
[----:B------:R-:W-:Y:S01]  /*05d0*/  IMAD.X R23, R19, 0x1, R13, P0 ;  /* 0x0000000113177824 */ /* 0x000fe200000e060d */
[----:B------:R-:W-:Y:S01]  /*05e0*/  IADD3.X R27, PT, PT, R17, R15, RZ, P1, !PT ;  /* 0x0000000f111b7210 */ /* 0x000fe20000ffe4ff */
[----:B------:R-:W2:Y:S04]  /*05f0*/  LDG.E R16, desc[UR10][R16.64] ;  /* 0x0000000a10107981 */ /* 0x000ea8000c1e1900 */
[----:B------:R-:W3:Y:S04]  /*0600*/  LDG.E R22, desc[UR10][R22.64] ;  /* 0x0000000a16167981 */ /* 0x000ee8000c1e1900 */
[----:B------:R-:W3:Y:S01]  /*0610*/  LDG.E R26, desc[UR10][R26.64] ;  /* 0x0000000a1a1a7981 */ /* 0x000ee2000c1e1900 */
[----:B------:R-:W-:-:S04]  /*0620*/  UIADD3 UR6, UP1, UPT, UR6, -0x8, URZ ;  /* 0xfffffff806067890 */ /* 0x000fc8000ff3e0ff */
[----:B------:R-:W-:Y:S02]  /*0630*/  UIADD3.X UR7, UPT, UPT, UR7, -0x1, URZ, UP1, !UPT ;  /* 0xffffffff07077890 */ /* 0x000fe40008ffe4ff */
[----:B------:R-:W-:Y:S01]  /*0640*/  UISETP.NE.U32.AND UP1, UPT, UR6, URZ, UPT ;  /* 0x000000ff0600728c */ /* 0x000fe2000bf25070 */
[----:B----4-:R-:W-:-:S03]  /*0650*/  FFMA R29, R24, R29, R28 ;  /* 0x0000001d181d7223 */ /* 0x010fc6000000001c */
[----:B------:R-:W-:Y:S01]  /*0660*/  UISETP.NE.AND.EX UP1, UPT, UR7, URZ, UPT, UP1 ;  /* 0x000000ff0700728c */ /* 0x000fe2000bf25310 */
[----:B------:R-:W-:Y:S02]  /*0670*/  LEA R4, P0, R12, R4, 0x3 ;  /* 0x000000040c047211 */ /* 0x000fe400078018ff */
[----:B------:R-:W-:Y:S02]  /*0680*/  LEA R6, P1, R14, R6, 0x3 ;  /* 0x000000060e067211 */ /* 0x000fe400078218ff */
[----:B------:R-:W-:Y:S02]  /*0690*/  LEA.HI.X R5, R12, R5, R13, 0x3, P0 ;  /* 0x000000050c057211 */ /* 0x000fe400000f1c0d */
[----:B------:R-:W-:Y:S01]  /*06a0*/  LEA.HI.X R7, R14, R7, R15, 0x3, P1 ;  /* 0x000000070e077211 */ /* 0x000fe200008f1c0f */
[----:B--2---:R-:W-:-:S04]  /*06b0*/  FFMA R29, R18, R16, R29 ;  /* 0x00000010121d7223 */ /* 0x004fc8000000001d */
[----:B---3--:R-:W-:Y:S01]  /*06c0*/  FFMA R17, R22, R26, R29 ;  /* 0x0000001a16117223 */ /* 0x008fe2000000001d */
[----:B------:R-:W-:Y:S06]  /*06d0*/  BRA.U UP1, `(.L_x_9) ;  /* 0xfffffffd010c7547 */ /* 0x000fec000b83ffff */
.L_x_8:
[----:B------:R-:W-:Y:S05]  /*06e0*/  BRA.U !UP0, `(.L_x_7) ;  /* 0x0000000508887547 */ /* 0x000fea000b800000 */
[----:B------:R-:W-:Y:S02]  /*06f0*/  UISETP.GE.U32.AND UP1, UPT, UR13, 0x4, UPT ;  /* 0x000000040d00788c */ /* 0x000fe4000bf26070 */
[----:B------:R-:W-:Y:S02]  /*0700*/  ULOP3.LUT UR12, UR8, 0x3, URZ, 0xc0, !UPT ;  /* 0x00000003080c7892 */ /* 0x000fe4000f8ec0ff */
[----:B------:R-:W-:Y:S02]  /*0710*/  UISETP.GE.U32.AND.EX UP1, UPT, URZ, URZ, UPT, UP1 ;  /* 0x000000ffff00728c */ /* 0x000fe4000bf26110 */
[----:B------:R-:W-:-:S04]  /*0720*/  UISETP.NE.U32.AND UP0, UPT, UR12, URZ, UPT ;  /* 0x000000ff0c00728c */ /* 0x000fc8000bf05070 */
[----:B------:R-:W-:-:S03]  /*0730*/  UISETP.NE.AND.EX UP0, UPT, URZ, URZ, UPT, UP0 ;  /* 0x000000ffff00728c */ /* 0x000fc6000bf05300 */
[----:B------:R-:W-:Y:S08]  /*0740*/  BRA.U !UP1, `(.L_x_10) ;  /* 0x0000000109a07547 */ /* 0x000ff0000b800000 */
[----:B------:R-:W0:Y:S01]  /*0750*/  LDC.64 R6, c[0x0][0x3a8] ;  /* 0x0000ea00ff067b82 */ /* 0x000e220000000a00 */
[----:B------:R-:W-:Y:S02]  /*0760*/  UIADD3 UR9, UPT, UPT, UR4, 0x1, URZ ;  /* 0x0000000104097890 */ /* 0x000fe4000fffe0ff */
[----:B------:R-:W-:Y:S02]  /*0770*/  UIADD3 UR7, UPT, UPT, UR4, 0x2, URZ ;  /* 0x0000000204077890 */ /* 0x000fe4000fffe0ff */
[----:B------:R-:W-:-:S03]  /*0780*/  UIADD3 UR6, UPT, UPT, UR4, 0x3, URZ ;  /* 0x0000000304067890 */ /* 0x000fc6000fffe0ff */
[----:B------:R-:W1:Y:S01]  /*0790*/  LDC.64 R14, c[0x0][0x380] ;  /* 0x0000e000ff0e7b82 */ /* 0x000e620000000a00 */
[C---:B0-----:R-:W-:Y:S02]  /*07a0*/  IMAD R4, R6.reuse, UR5, RZ ;  /* 0x0000000506047c24 */ /* 0x041fe4000f8e02ff */
[----:B------:R-:W-:-:S04]  /*07b0*/  IMAD.WIDE.U32 R26, R6, UR4, R8 ;  /* 0x00000004061a7c25 */ /* 0x000fc8000f8e0008 */
[----:B------:R-:W-:Y:S02]  /*07c0*/  IMAD R5, R7, UR4, R4 ;  /* 0x0000000407057c24 */ /* 0x000fe4000f8e0204 */
[----:B------:R-:W-:-:S04]  /*07d0*/  IMAD.WIDE.U32 R18, R6, UR9, R8 ;  /* 0x0000000906127c25 */ /* 0x000fc8000f8e0008 */
[----:B------:R-:W-:Y:S01]  /*07e0*/  IMAD.IADD R27, R27, 0x1, R5 ;  /* 0x000000011b1b7824 */ /* 0x000fe200078e0205 */
[----:B------:R-:W-:Y:S01]  /*07f0*/  MOV R28, R18 ;  /* 0x00000012001c7202 */ /* 0x000fe20000000f00 */
[----:B------:R-:W-:-:S03]  /*0800*/  IMAD.WIDE.U32 R4, R6, UR7, R8 ;  /* 0x0000000706047c25 */ /* 0x000fc6000f8e0008 */
[----:B------:R-:W2:Y:S01]  /*0810*/  LDG.E R16, desc[UR10][R26.64] ;  /* 0x0000000a1a107981 */ /* 0x000ea2000c1e1900 */
[----:B------:R-:W-:-:S04]  /*0820*/  IMAD.WIDE.U32 R12, R6, UR6, R8 ;  /* 0x00000006060c7c25 */ /* 0x000fc8000f8e0008 */
[C---:B-1----:R-:W-:Y:S02]  /*0830*/  IMAD R6, R14.reuse, UR5, RZ ;  /* 0x000000050e067c24 */ /* 0x042fe4000f8e02ff */
[----:B------:R-:W-:Y:S02]  /*0840*/  IMAD R29, R7, UR9, R19 ;  /* 0x00000009071d7c24 */ /* 0x000fe4000f8e0213 */
[----:B------:R-:W-:Y:S02]  /*0850*/  IMAD R19, R15, UR4, R6 ;  /* 0x000000040f137c24 */ /* 0x000fe4000f8e0206 */
[----:B------:R-:W-:Y:S01]  /*0860*/  IMAD.WIDE.U32 R24, R14, UR4, R10 ;  /* 0x000000040e187c25 */ /* 0x000fe2000f8e000a */
[----:B------:R-:W3:Y:S03]  /*0870*/  LDG.E R6, desc[UR10][R28.64] ;  /* 0x0000000a1c067981 */ /* 0x000ee6000c1e1900 */
[----:B------:R-:W-:-:S02]  /*0880*/  IMAD.IADD R25, R25, 0x1, R19 ;  /* 0x0000000119197824 */ /* 0x000fc400078e0213 */
[----:B------:R-:W-:-:S03]  /*0890*/  IMAD.WIDE.U32 R18, R14, UR9, R10 ;  /* 0x000000090e127c25 */ /* 0x000fc6000f8e000a */
[----:B------:R-:W2:Y:S01]  /*08a0*/  LDG.E R24, desc[UR10][R24.64] ;  /* 0x0000000a18187981 */ /* 0x000ea2000c1e1900 */
[----:B------:R-:W-:Y:S02]  /*08b0*/  IMAD R19, R15, UR9, R19 ;  /* 0x000000090f137c24 */ /* 0x000fe4000f8e0213 */
[----:B------:R-:W-:-:S04]  /*08c0*/  IMAD.WIDE.U32 R20, R14, UR7, R10 ;  /* 0x000000070e147c25 */ /* 0x000fc8000f8e000a */
[----:B------:R-:W-:Y:S01]  /*08d0*/  IMAD.WIDE.U32 R22, R14, UR6, R10 ;  /* 0x000000060e167c25 */ /* 0x000fe2000f8e000a */
[----:B------:R-:W3:Y:S03]  /*08e0*/  LDG.E R19, desc[UR10][R18.64] ;  /* 0x0000000a12137981 */ /* 0x000ee6000c1e1900 */
[----:B------:R-:W-:Y:S02]  /*08f0*/  IMAD R5, R7, UR7, R5 ;  /* 0x0000000707057c24 */ /* 0x000fe4000f8e0205 */
[----:B------:R-:W-:Y:S02]  /*0900*/  IMAD R21, R15, UR7, R21 ;  /* 0x000000070f157c24 */ /* 0x000fe4000f8e0215 */
[----:B------:R-:W-:Y:S01]  /*0910*/  IMAD R13, R7, UR6, R13 ;  /* 0x00000006070d7c24 */ /* 0x000fe2000f8e020d */
[----:B------:R-:W4:Y:S01]  /*0920*/  LDG.E R4, desc[UR10][R4.64] ;  /* 0x0000000a04047981 */ /* 0x000f22000c1e1900 */
[----:B------:R-:W-:-:S03]  /*0930*/  IMAD R23, R15, UR6, R23 ;  /* 0x000000060f177c24 */ /* 0x000fc6000f8e0217 */
[----:B------:R-:W4:Y:S04]  /*0940*/  LDG.E R20, desc[UR10][R20.64] ;  /* 0x0000000a14147981 */ /* 0x000f28000c1e1900 */
[----:B------:R-:W5:Y:S04]  /*0950*/  LDG.E R12, desc[UR10][R12.64] ;  /* 0x0000000a0c0c7981 */ /* 0x000f68000c1e1900 */
[----:B------:R-:W5:Y:S01]  /*0960*/  LDG.E R22, desc[UR10][R22.64] ;  /* 0x0000000a16167981 */ /* 0x000f62000c1e1900 */
[----:B------:R-:W-:Y:S01]  /*0970*/  UIADD3 UR4, UPT, UPT, UR4, 0x4, URZ ;  /* 0x0000000404047890 */ /* 0x000fe2000fffe0ff */
[----:B------:R-:W-:Y:S01]  /*0980*/  UMOV UR5, URZ ;  /* 0x000000ff00057c82 */ /* 0x000fe20008000000 */
[----:B--2---:R-:W-:-:S04]  /*0990*/  FFMA R17, R16, R24, R17 ;  /* 0x0000001810117223 */ /* 0x004fc80000000011 */
[----:B---3--:R-:W-:-:S04]  /*09a0*/  FFMA R17, R6, R19, R17 ;  /* 0x0000001306117223 */ /* 0x008fc80000000011 */
[----:B----4-:R-:W-:-:S04]  /*09b0*/  FFMA R17, R4, R20, R17 ;  /* 0x0000001404117223 */ /* 0x010fc80000000011 */
[----:B-----5:R-:W-:-:S07]  /*09c0*/  FFMA R17, R12, R22, R17 ;  /* 0x000000160c117223 */ /* 0x020fce0000000011 */
.L_x_10:
[----:B------:R-:W-:Y:S05]  /*09d0*/  BRA.U !UP0, `(.L_x_7) ;  /* 0x0000000108cc7547 */ /* 0x000fea000b800000 */
[----:B------:R-:W-:Y:S02]  /*09e0*/  UISETP.NE.U32.AND UP1, UPT, UR12, 0x1, UPT ;  /* 0x000000010c00788c */ /* 0x000fe4000bf25070 */
[----:B------:R-:W-:Y:S02]  /*09f0*/  ULOP3.LUT UR6, UR8, 0x1, URZ, 0xc0, !UPT ;  /* 0x0000000108067892 */ /* 0x000fe4000f8ec0ff */
[----:B------:R-:W-:Y:S02]  /*0a00*/  UISETP.NE.AND.EX UP1, UPT, URZ, URZ, UPT, UP1 ;  /* 0x000000ffff00728c */ /* 0x000fe4000bf25310 */
[----:B------:R-:W-:-:S04]  /*0a10*/  UISETP.NE.U32.AND UP0, UPT, UR6, 0x1, UPT ;  /* 0x000000010600788c */ /* 0x000fc8000bf05070 */
[----:B------:R-:W-:-:S03]  /*0a20*/  UISETP.NE.U32.AND.EX UP0, UPT, URZ, URZ, UPT, UP0 ;  /* 0x000000ffff00728c */ /* 0x000fc6000bf05100 */
[----:B------:R-:W-:Y:S08]  /*0a30*/  BRA.U !UP1, `(.L_x_11) ;  /* 0x00000001096c7547 */ /* 0x000ff0000b800000 */
[----:B------:R-:W0:Y:S01]  /*0a40*/  LDC.64 R6, c[0x0][0x3a8] ;  /* 0x0000ea00ff067b82 */ /* 0x000e220000000a00 */
[----:B------:R-:W-:Y:S01]  /*0a50*/  MOV R18, R8 ;  /* 0x0000000800127202 */ /* 0x000fe20000000f00 */
[----:B------:R-:W-:Y:S01]  /*0a60*/  IMAD.MOV.U32 R19, RZ, RZ, R9 ;  /* 0x000000ffff137224 */ /* 0x000fe200078e0009 */
[----:B------:R-:W-:Y:S01]  /*0a70*/  MOV R20, R10 ;  /* 0x0000000a00147202 */ /* 0x000fe20000000f00 */
[----:B------:R-:W-:-:S04]  /*0a80*/  IMAD.MOV.U32 R21, RZ, RZ, R11 ;  /* 0x000000ffff157224 */ /* 0x000fc800078e000b */
[----:B------:R-:W1:Y:S01]  /*0a90*/  LDC.64 R4, c[0x0][0x380] ;  /* 0x0000e000ff047b82 */ /* 0x000e620000000a00 */
[C---:B0-----:R-:W-:Y:S02]  /*0aa0*/  IMAD R12, R6.reuse, UR5, RZ ;  /* 0x00000005060c7c24 */ /* 0x041fe4000f8e02ff */
[----:B------:R-:W-:-:S04]  /*0ab0*/  IMAD.WIDE.U32 R14, R6, UR4, R18 ;  /* 0x00000004060e7c25 */ /* 0x000fc8000f8e0012 */
[----:B------:R-:W-:Y:S02]  /*0ac0*/  IMAD R23, R7, UR4, R12 ;  /* 0x0000000407177c24 */ /* 0x000fe4000f8e020c */
[C---:B-1----:R-:W-:Y:S01]  /*0ad0*/  IMAD R16, R4.reuse, UR5, RZ ;  /* 0x0000000504107c24 */ /* 0x042fe2000f8e02ff */
[----:B------:R-:W-:Y:S02]  /*0ae0*/  UIADD3 UR5, UPT, UPT, UR4, 0x1, URZ ;  /* 0x0000000104057890 */ /* 0x000fe4000fffe0ff */
[----:B------:R-:W-:Y:S01]  /*0af0*/  IMAD.WIDE.U32 R12, R4, UR4, R20 ;  /* 0x00000004040c7c25 */ /* 0x000fe2000f8e0014 */
[----:B------:R-:W-:-:S03]  /*0b00*/  IADD3 R15, PT, PT, R15, R23, RZ ;  /* 0x000000170f0f7210 */ /* 0x000fc60007ffe0ff */
[----:B------:R-:W-:Y:S02]  /*0b10*/  IMAD R25, R5, UR4, R16 ;  /* 0x0000000405197c24 */ /* 0x000fe4000f8e0210 */
[----:B------:R-:W-:Y:S01]  /*0b20*/  IMAD.WIDE.U32 R18, R6, UR5, R18 ;  /* 0x0000000506127c25 */ /* 0x000fe2000f8e0012 */
[----:B------:R-:W2:Y:S03]  /*0b30*/  LDG.E R14, desc[UR10][R14.64] ;  /* 0x0000000a0e0e7981 */ /* 0x000ea6000c1e1900 */
[----:B------:R-:W-:-:S04]  /*0b40*/  IMAD.WIDE.U32 R20, R4, UR5, R20 ;  /* 0x0000000504147c25 */ /* 0x000fc8000f8e0014 */
[----:B------:R-:W-:Y:S02]  /*0b50*/  IMAD.IADD R13, R13, 0x1, R25 ;  /* 0x000000010d0d7824 */ /* 0x000fe400078e0219 */
[----:B------:R-:W-:Y:S02]  /*0b60*/  IMAD R19, R7, UR5, R19 ;  /* 0x0000000507137c24 */ /* 0x000fe4000f8e0213 */
[----:B------:R-:W-:Y:S01]  /*0b70*/  IMAD R21, R5, UR5, R21 ;  /* 0x0000000505157c24 */ /* 0x000fe2000f8e0215 */
[----:B------:R-:W2:Y:S04]  /*0b80*/  LDG.E R12, desc[UR10][R12.64] ;  /* 0x0000000a0c0c7981 */ /* 0x000ea8000c1e1900 */
[----:B------:R-:W3:Y:S04]  /*0b90*/  LDG.E R18, desc[UR10][R18.64] ;  /* 0x0000000a12127981 */ /* 0x000ee8000c1e1900 */
[----:B------:R-:W3:Y:S01]  /*0ba0*/  LDG.E R20, desc[UR10][R20.64] ;  /* 0x0000000a14147981 */ /* 0x000ee2000c1e1900 */
[----:B------:R-:W-:Y:S01]  /*0bb0*/  UIADD3 UR4, UPT, UPT, UR4, 0x2, URZ ;  /* 0x0000000204047890 */ /* 0x000fe2000fffe0ff */
[----:B------:R-:W-:Y:S01]  /*0bc0*/  UMOV UR5, URZ ;  /* 0x000000ff00057c82 */ /* 0x000fe20008000000 */
[----:B--2---:R-:W-:-:S04]  /*0bd0*/  FFMA R17, R14, R12, R17 ;  /* 0x0000000c0e117223 */ /* 0x004fc80000000011 */
[----:B---3--:R-:W-:-:S07]  /*0be0*/  FFMA R17, R18, R20, R17 ;  /* 0x0000001412117223 */ /* 0x008fce0000000011 */
.L_x_11:
[----:B------:R-:W-:Y:S05]  /*0bf0*/  BRA.U UP0, `(.L_x_7) ;  /* 0x0000000100447547 */ /* 0x000fea000b800000 */
        /* <DEDUP_REMOVED lines=9> */
[C---:B-1----:R-:W-:Y:S02]  /*0c90*/  IMAD R14, R4.reuse, UR5, RZ ;  /* 0x00000005040e7c24 */ /* 0x042fe4000f8e02ff */
[----:B------:R-:W-:Y:S01]  /*0ca0*/  IMAD.WIDE.U32 R8, R4, UR4, R8 ;  /* 0x0000000404087c25 */ /* 0x000fe2000f8e0008 */
[----:B------:R-:W-:-:S03]  /*0cb0*/  IADD3 R7, PT, PT, R7, R13, RZ ;  /* 0x0000000d07077210 */ /* 0x000fc60007ffe0ff */
[----:B------:R-:W-:Y:S02]  /*0cc0*/  IMAD R5, R5, UR4, R14 ;  /* 0x0000000405057c24 */ /* 0x000fe4000f8e020e */
[----:B------:R-:W2:Y:S02]  /*0cd0*/  LDG.E R6, desc[UR10][R6.64] ;  /* 0x0000000a06067981 */ /* 0x000ea4000c1e1900 */
[----:B------:R-:W-:-:S05]  /*0ce0*/  IMAD.IADD R9, R9, 0x1, R5 ;  /* 0x0000000109097824 */ /* 0x000fca00078e0205 */
[----:B------:R-:W2:Y:S02]  /*0cf0*/  LDG.E R8, desc[UR10][R8.64] ;  /* 0x0000000a08087981 */ /* 0x000ea4000c1e1900 */
[----:B--2---:R-:W-:-:S07]  /*0d00*/  FFMA R17, R6, R8, R17 ;  /* 0x0000000806117223 */ /* 0x004fce0000000011 */
.L_x_7:
[----:B------:R-:W0:Y:S02]  /*0d10*/  LDCU.64 UR4, c[0x0][0x388] ;  /* 0x00007100ff0477ac */ /* 0x000e240008000a00 */
[----:B0-----:R-:W0:Y:S01]  /*0d20*/  I2F.U64 R5, UR4 ;  /* 0x0000000400057d12 */ /* 0x001e220008301000 */
[----:B------:R-:W-:Y:S01]  /*0d30*/  UMOV UR5, 0x3f800000 ;  /* 0x3f80000000057882 */ /* 0x000fe20000000000 */
[----:B------:R-:W1:Y:S01]  /*0d40*/  LDCU UR4, c[0x0][0x3f8] ;  /* 0x00007f00ff0477ac */ /* 0x000e620008000800 */
[----:B------:R-:W-:-:S05]  /*0d50*/  MOV R8, UR5 ;  /* 0x0000000500087c02 */ /* 0x000fca0008000f00 */
[----:B0-----:R-:W0:Y:S01]  /*0d60*/  MUFU.RCP R4, R5 ;  /* 0x0000000500047308 */ /* 0x001e220000001000 */
[----:B-1----:R-:W-:-:S07]  /*0d70*/  FMUL R17, R17, UR4 ;  /* 0x0000000411117c20 */ /* 0x002fce0008400000 */
[----:B------:R-:W1:Y:S01]  /*0d80*/  FCHK P0, -R8, R5 ;  /* 0x0000000508007302 */ /* 0x000e620000000100 */
[----:B0-----:R-:W-:-:S04]  /*0d90*/  FFMA R7, -R5, R4, 1 ;  /* 0x3f80000005077423 */ /* 0x001fc80000000104 */
[----:B------:R-:W-:-:S04]  /*0da0*/  FFMA R4, R4, R7, R4 ;  /* 0x0000000704047223 */ /* 0x000fc80000000004 */
[----:B------:R-:W-:-:S04]  /*0db0*/  FFMA R6, R4, -1, RZ ;  /* 0xbf80000004067823 */ /* 0x000fc800000000ff */
[----:B------:R-:W-:-:S04]  /*0dc0*/  FFMA R7, -R5, R6, -1 ;  /* 0xbf80000005077423 */ /* 0x000fc80000000106 */
[----:B------:R-:W-:Y:S01]  /*0dd0*/  FFMA R6, R4, R7, R6 ;  /* 0x0000000704067223 */ /* 0x000fe20000000006 */
[----:B-1----:R-:W-:Y:S06]  /*0de0*/  @!P0 BRA `(.L_x_12) ;  /* 0x00000000000c8947 */ /* 0x002fec0003800000 */
[----:B------:R-:W-:-:S07]  /*0df0*/  MOV R6, 0xe10 ;  /* 0x00000e1000067802 */ /* 0x000fce0000000f00 */
[----:B------:R-:W-:Y:S05]  /*0e00*/  CALL.REL.NOINC `($__internal_0_$__cuda_sm3x_div_rn_noftz_f32_slowpath) ;  /* 0x0000000000347944 */ /* 0x000fea0003c00000 */
[----:B------:R-:W-:-:S07]  /*0e10*/  IMAD.MOV.U32 R6, RZ, RZ, R5 ;  /* 0x000000ffff067224 */ /* 0x000fce00078e0005 */
.L_x_12:
[----:B------:R-:W0:Y:S01]  /*0e20*/  LDC.64 R4, c[0x0][0x3f0] ;  /* 0x0000fc00ff047b82 */ /* 0x000e220000000a00 */
[----:B------:R-:W1:Y:S02]  /*0e30*/  LDCU.64 UR4, c[0x0][0x3d0] ;  /* 0x00007a00ff0477ac */ /* 0x000e640008000a00 */
[----:B-1----:R-:W-:-:S04]  /*0e40*/  IMAD R3, R3, UR4, RZ ;  /* 0x0000000403037c24 */ /* 0x002fc8000f8e02ff */
[C---:B------:R-:W-:Y:S02]  /*0e50*/  IMAD R3, R2.reuse, UR5, R3 ;  /* 0x0000000502037c24 */ /* 0x040fe4000f8e0203 */
[----:B0-----:R-:W-:-:S03]  /*0e60*/  IMAD.WIDE.U32 R4, R2, UR4, R4 ;  /* 0x0000000402047c25 */ /* 0x001fc6000f8e0004 */
[----:B------:R-:W-:Y:S02]  /*0e70*/  LEA R2, P0, R0, R4, 0x2 ;  /* 0x0000000400027211 */ /* 0x000fe400078010ff */
[----:B------:R-:W-:-:S04]  /*0e80*/  IADD3 R5, PT, PT, R5, R3, RZ ;  /* 0x0000000305057210 */ /* 0x000fc80007ffe0ff */
[----:B------:R-:W-:-:S05]  /*0e90*/  LEA.HI.X R3, R0, R5, RZ, 0x2, P0 ;  /* 0x0000000500037211 */ /* 0x000fca00000f14ff */
[----:B------:R-:W2:Y:S02]  /*0ea0*/  LDG.E R0, desc[UR10][R2.64] ;  /* 0x0000000a02007981 */ /* 0x000ea4000c1e1900 */
[----:B--2---:R-:W-:-:S05]  /*0eb0*/  FFMA R17, R17, R6, R0 ;  /* 0x0000000611117223 */ /* 0x004fca0000000000 */
[----:B------:R-:W-:Y:S01]  /*0ec0*/  STG.E desc[UR10][R2.64], R17 ;  /* 0x0000001102007986 */ /* 0x000fe2000c10190a */
[----:B------:R-:W-:Y:S05]  /*0ed0*/  EXIT ;  /* 0x000000000000794d */ /* 0x000fea0003800000 */
        .weak           $__internal_0_$__cuda_sm3x_div_rn_noftz_f32_slowpath
        .type           $__internal_0_$__cuda_sm3x_div_rn_noftz_f32_slowpath,@function
        .size           $__internal_0_$__cuda_sm3x_div_rn_noftz_f32_slowpath,(.L_x_87 - $__internal_0_$__cuda_sm3x_div_rn_noftz_f32_slowpath)
$__internal_0_$__cuda_sm3x_div_rn_noftz_f32_slowpath:
[----:B------:R-:W-:Y:S02]  /*0ee0*/  SHF.R.U32.HI R4, RZ, 0x17, R5 ;  /* 0x00000017ff047819 */ /* 0x000fe40000011605 */
[----:B------:R-:W-:Y:S02]  /*0ef0*/  MOV R8, R5 ;  /* 0x0000000500087202 */ /* 0x000fe40000000f00 */
[----:B------:R-:W-:-:S05]  /*0f00*/  LOP3.LUT R7, R4, 0xff, RZ, 0xc0, !PT ;  /* 0x000000ff04077812 */ /* 0x000fca00078ec0ff */
[----:B------:R-:W-:-:S05]  /*0f10*/  VIADD R9, R7, 0xffffffff ;  /* 0xffffffff07097836 */ /* 0x000fca0000000000 */
[----:B------:R-:W-:-:S13]  /*0f20*/  ISETP.GT.U32.AND P0, PT, R9, 0xfd, PT ;  /* 0x000000fd0900780c */ /* 0x000fda0003f04070 */
[----:B------:R-:W-:Y:S01]  /*0f30*/  @!P0 MOV R10, RZ ;  /* 0x000000ff000a8202 */ /* 0x000fe20000000f00 */
[----:B------:R-:W-:Y:S06]  /*0f40*/  @!P0 BRA `(.L_x_13) ;  /* 0x0000000000408947 */ /* 0x000fec0003800000 */
[----:B------:R-:W-:Y:S01]  /*0f50*/  FSETP.GTU.FTZ.AND P0, PT, |R5|, +INF , PT ;  /* 0x7f8000000500780b */ /* 0x000fe20003f1c200 */
[----:B------:R-:W-:-:S12]  /*0f60*/  IMAD.MOV.U32 R4, RZ, RZ, R5 ;  /* 0x000000ffff047224 */ /* 0x000fd800078e0005 */
[----:B------:R-:W-:Y:S05]  /*0f70*/  @P0 BRA `(.L_x_14) ;  /* 0x0000000400240947 */ /* 0x000fea0003800000 */
[----:B------:R-:W-:-:S05]  /*0f80*/  HFMA2 R5, -RZ, RZ, -1.875, 0 ;  /* 0xbf800000ff057431 */ /* 0x000fca00000001ff */
[----:B------:R-:W-:-:S13]  /*0f90*/  LOP3.LUT P0, RZ, R8, 0x7fffffff, R5, 0xc8, !PT ;  /* 0x7fffffff08ff7812 */ /* 0x000fda000780c805 */
[----:B------:R-:W-:Y:S05]  /*0fa0*/  @!P0 BRA `(.L_x_15) ;  /* 0x0000000400108947 */ /* 0x000fea0003800000 */
[----:B------:R-:W-:Y:S02]  /*0fb0*/  FSETP.NEU.FTZ.AND P0, PT, |R4|, +INF , PT ;  /* 0x7f8000000400780b */ /* 0x000fe40003f1d200 */
[----:B------:R-:W-:-:S04]  /*0fc0*/  LOP3.LUT P1, RZ, R5, 0x7fffffff, RZ, 0xc0, !PT ;  /* 0x7fffffff05ff7812 */ /* 0x000fc8000782c0ff */
[----:B------:R-:W-:-:S13]  /*0fd0*/  PLOP3.LUT P0, PT, P0, P1, PT, 0x2f, 0xf2 ;  /* 0x0000000000f2781c */ /* 0x000fda0000702577 */
[----:B------:R-:W-:Y:S05]  /*0fe0*/  @P0 BRA `(.L_x_16) ;  /* 0x0000000000f80947 */ /* 0x000fea0003800000 */
[----:B------:R-:W-:-:S13]  /*0ff0*/  LOP3.LUT P0, RZ, R8, 0x7fffffff, RZ, 0xc0, !PT ;  /* 0x7fffffff08ff7812 */ /* 0x000fda000780c0ff */
[----:B------:R-:W-:Y:S05]  /*1000*/  @!P0 BRA `(.L_x_17) ;  /* 0x0000000000e48947 */ /* 0x000fea0003800000 */
[----:B------:R-:W-:Y:S02]  /*1010*/  ISETP.GE.AND P0, PT, R9, RZ, PT ;  /* 0x000000ff0900720c */ /* 0x000fe40003f06270 */
[----:B------:R-:W-:-:S11]  /*1020*/  MOV R10, RZ ;  /* 0x000000ff000a7202 */ /* 0x000fd60000000f00 */
[----:B------:R-:W-:Y:S01]  /*1030*/  @!P0 FFMA R8, R4, 1.84467440737095516160e+19, RZ ;  /* 0x5f80000004088823 */ /* 0x000fe200000000ff */
[----:B------:R-:W-:-:S07]  /*1040*/  @!P0 VIADD R10, R10, 0x40 ;  /* 0x000000400a0a8836 */ /* 0x000fce0000000000 */
.L_x_13:
[----:B------:R-:W-:Y:S01]  /*1050*/  LEA R5, R7, 0xc0800000, 0x17 ;  /* 0xc080000007057811 */ /* 0x000fe200078eb8ff */
[----:B------:R-:W-:Y:S01]  /*1060*/  UMOV UR4, 0xbf800000 ;  /* 0xbf80000000047882 */ /* 0x000fe20000000000 */
[----:B------:R-:W-:Y:S02]  /*1070*/  IADD3 R10, PT, PT, R10, 0x7f, -R7 ;  /* 0x0000007f0a0a7810 */ /* 0x000fe40007ffe807 */
[----:B------:R-:W-:-:S04]  /*1080*/  IADD3 R8, PT, PT, -R5, R8, RZ ;  /* 0x0000000805087210 */ /* 0x000fc80007ffe1ff */
[----:B------:R-:W0:Y:S01]  /*1090*/  MUFU.RCP R4, R8 ;  /* 0x0000000800047308 */ /* 0x000e220000001000 */
[----:B------:R-:W-:-:S04]  /*10a0*/  FADD.FTZ R5, -R8, -RZ ;  /* 0x800000ff08057221 */ /* 0x000fc80000010100 */
[----:B0-----:R-:W-:-:S04]  /*10b0*/  FFMA R9, R4, R5, 1 ;  /* 0x3f80000004097423 */ /* 0x001fc80000000005 */
[----:B------:R-:W-:-:S04]  /*10c0*/  FFMA R4, R4, R9, R4 ;  /* 0x0000000904047223 */ /* 0x000fc80000000004 */
[----:B------:R-:W-:-:S04]  /*10d0*/  FFMA R9, R4, UR4, RZ ;  /* 0x0000000404097c23 */ /* 0x000fc800080000ff */
[----:B------:R-:W-:-:S04]  /*10e0*/  FFMA R12, R5, R9, UR4 ;  /* 0x00000004050c7e23 */ /* 0x000fc80008000009 */
[----:B------:R-:W-:-:S04]  /*10f0*/  FFMA R11, R4, R12, R9 ;  /* 0x0000000c040b7223 */ /* 0x000fc80000000009 */
[----:B------:R-:W-:-:S04]  /*1100*/  FFMA R12, R5, R11, UR4 ;  /* 0x00000004050c7e23 */ /* 0x000fc8000800000b */
[----:B------:R-:W-:-:S05]  /*1110*/  FFMA R5, R4, R12, R11 ;  /* 0x0000000c04057223 */ /* 0x000fca000000000b */
[----:B------:R-:W-:-:S04]  /*1120*/  SHF.R.U32.HI R9, RZ, 0x17, R5 ;  /* 0x00000017ff097819 */ /* 0x000fc80000011605 */
[----:B------:R-:W-:-:S04]  /*1130*/  LOP3.LUT R9, R9, 0xff, RZ, 0xc0, !PT ;  /* 0x000000ff09097812 */ /* 0x000fc800078ec0ff */
[----:B------:R-:W-:-:S05]  /*1140*/  IADD3 R13, PT, PT, R9, R10, RZ ;  /* 0x0000000a090d7210 */ /* 0x000fca0007ffe0ff */
[----:B------:R-:W-:-:S05]  /*1150*/  VIADD R7, R13, 0xffffffff ;  /* 0xffffffff0d077836 */ /* 0x000fca0000000000 */
[----:B------:R-:W-:-:S13]  /*1160*/  ISETP.GE.U32.AND P0, PT, R7, 0xfe, PT ;  /* 0x000000fe0700780c */ /* 0x000fda0003f06070 */
[----:B------:R-:W-:Y:S05]  /*1170*/  @!P0 BRA `(.L_x_18) ;  /* 0x0000000000808947 */ /* 0x000fea0003800000 */
[----:B------:R-:W-:-:S13]  /*1180*/  ISETP.GT.AND P0, PT, R13, 0xfe, PT ;  /* 0x000000fe0d00780c */ /* 0x000fda0003f04270 */
[----:B------:R-:W-:Y:S05]  /*1190*/  @P0 BRA `(.L_x_19) ;  /* 0x00000000006c0947 */ /* 0x000fea0003800000 */
[----:B------:R-:W-:-:S13]  /*11a0*/  ISETP.GE.AND P0, PT, R13, 0x1, PT ;  /* 0x000000010d00780c */ /* 0x000fda0003f06270 */
[----:B------:R-:W-:Y:S05]  /*11b0*/  @P0 BRA `(.L_x_20) ;  /* 0x0000000000980947 */ /* 0x000fea0003800000 */
[----:B------:R-:W-:Y:S02]  /*11c0*/  ISETP.GE.AND P0, PT, R13, -0x18, PT ;  /* 0xffffffe80d00780c */ /* 0x000fe40003f06270 */
[----:B------:R-:W-:-:S11]  /*11d0*/  LOP3.LUT R5, R5, 0x80000000, RZ, 0xc0, !PT ;  /* 0x8000000005057812 */ /* 0x000fd600078ec0ff */
[----:B------:R-:W-:Y:S05]  /*11e0*/  @!P0 BRA `(.L_x_20) ;  /* 0x00000000008c8947 */ /* 0x000fea0003800000 */
[CCC-:B------:R-:W-:Y:S01]  /*11f0*/  FFMA.RZ R7, R4.reuse, R12.reuse, R11.reuse ;  /* 0x0000000c04077223 */ /* 0x1c0fe2000000c00b */
[C---:B------:R-:W-:Y:S02]  /*1200*/  IADD3 R9, PT, PT, R13.reuse, 0x20, RZ ;  /* 0x000000200d097810 */ /* 0x040fe40007ffe0ff */
[----:B------:R-:W-:Y:S02]  /*1210*/  ISETP.NE.AND P2, PT, R13, RZ, PT ;  /* 0x000000ff0d00720c */ /* 0x000fe40003f45270 */
[----:B------:R-:W-:Y:S01]  /*1220*/  LOP3.LUT R8, R7, 0x7fffff, RZ, 0xc0, !PT ;  /* 0x007fffff07087812 */ /* 0x000fe200078ec0ff */
[CCC-:B------:R-:W-:Y:S01]  /*1230*/  FFMA.RP R7, R4.reuse, R12.reuse, R11.reuse ;  /* 0x0000000c04077223 */ /* 0x1c0fe2000000800b */
[----:B------:R-:W-:Y:S01]  /*1240*/  FFMA.RM R4, R4, R12, R11 ;  /* 0x0000000c04047223 */ /* 0x000fe2000000400b */
[----:B------:R-:W-:Y:S02]  /*1250*/  ISETP.NE.AND P1, PT, R13, RZ, PT ;  /* 0x000000ff0d00720c */ /* 0x000fe40003f25270 */
[----:B------:R-:W-:-:S02]  /*1260*/  LOP3.LUT R8, R8, 0x800000, RZ, 0xfc, !PT ;  /* 0x0080000008087812 */ /* 0x000fc400078efcff */
[----:B------:R-:W-:Y:S02]  /*1270*/  IADD3 R10, PT, PT, -R13, RZ, RZ ;  /* 0x000000ff0d0a7210 */ /* 0x000fe40007ffe1ff */
[----:B------:R-:W-:Y:S02]  /*1280*/  SHF.L.U32 R9, R8, R9, RZ ;  /* 0x0000000908097219 */ /* 0x000fe400000006ff */
[----:B------:R-:W-:Y:S02]  /*1290*/  FSETP.NEU.FTZ.AND P0, PT, R7, R4, PT ;  /* 0x000000040700720b */ /* 0x000fe40003f1d000 */
[----:B------:R-:W-:Y:S02]  /*12a0*/  SEL R7, R10, RZ, P2 ;  /* 0x000000ff0a077207 */ /* 0x000fe40001000000 */
[----:B------:R-:W-:Y:S02]  /*12b0*/  ISETP.NE.AND P1, PT, R9, RZ, P1 ;  /* 0x000000ff0900720c */ /* 0x000fe40000f25270 */
[----:B------:R-:W-:-:S02]  /*12c0*/  SHF.R.U32.HI R7, RZ, R7, R8 ;  /* 0x00000007ff077219 */ /* 0x000fc40000011608 */
[----:B------:R-:W-:Y:S02]  /*12d0*/  PLOP3.LUT P0, PT, P0, P1, PT, 0xf8, 0x8f ;  /* 0x00000000008f781c */ /* 0x000fe40000703f70 */
[----:B------:R-:W-:Y:S02]  /*12e0*/  SHF.R.U32.HI R9, RZ, 0x1, R7 ;  /* 0x00000001ff097819 */ /* 0x000fe40000011607 */
[----:B------:R-:W-:-:S04]  /*12f0*/  SEL R4, RZ, 0x1, !P0 ;  /* 0x00000001ff047807 */ /* 0x000fc80004000000 */
[----:B------:R-:W-:-:S04]  /*1300*/  LOP3.LUT R4, R4, 0x1, R9, 0xf8, !PT ;  /* 0x0000000104047812 */ /* 0x000fc800078ef809 */
[----:B------:R-:W-:-:S05]  /*1310*/  LOP3.LUT R4, R4, R7, RZ, 0xc0, !PT ;  /* 0x0000000704047212 */ /* 0x000fca00078ec0ff */
[----:B------:R-:W-:-:S05]  /*1320*/  IMAD.IADD R4, R9, 0x1, R4 ;  /* 0x0000000109047824 */ /* 0x000fca00078e0204 */
[----:B------:R-:W-:Y:S01]  /*1330*/  LOP3.LUT R5, R4, R5, RZ, 0xfc, !PT ;  /* 0x0000000504057212 */ /* 0x000fe200078efcff */
[----:B------:R-:W-:Y:S06]  /*1340*/  BRA `(.L_x_20) ;  /* 0x0000000000347947 */ /* 0x000fec0003800000 */
.L_x_19:
[----:B------:R-:W-:-:S04]  /*1350*/  LOP3.LUT R5, R5, 0x80000000, RZ, 0xc0, !PT ;  /* 0x8000000005057812 */ /* 0x000fc800078ec0ff */
[----:B------:R-:W-:Y:S01]  /*1360*/  LOP3.LUT R5, R5, 0x7f800000, RZ, 0xfc, !PT ;  /* 0x7f80000005057812 */ /* 0x000fe200078efcff */
[----:B------:R-:W-:Y:S06]  /*1370*/  BRA `(.L_x_20) ;  /* 0x0000000000287947 */ /* 0x000fec0003800000 */
.L_x_18:
[----:B------:R-:W-:Y:S01]  /*1380*/  LEA R5, R10, R5, 0x17 ;  /* 0x000000050a057211 */ /* 0x000fe200078eb8ff */
[----:B------:R-:W-:Y:S06]  /*1390*/  BRA `(.L_x_20) ;  /* 0x0000000000207947 */ /* 0x000fec0003800000 */
.L_x_17:
[----:B------:R-:W-:-:S04]  /*13a0*/  LOP3.LUT R5, R8, 0x80000000, R5, 0x48, !PT ;  /* 0x8000000008057812 */ /* 0x000fc800078e4805 */
[----:B------:R-:W-:Y:S01]  /*13b0*/  LOP3.LUT R5, R5, 0x7f800000, RZ, 0xfc, !PT ;  /* 0x7f80000005057812 */ /* 0x000fe200078efcff */
[----:B------:R-:W-:Y:S06]  /*13c0*/  BRA `(.L_x_20) ;  /* 0x0000000000147947 */ /* 0x000fec0003800000 */
.L_x_16:
[----:B------:R-:W-:Y:S01]  /*13d0*/  LOP3.LUT R5, R8, 0x80000000, R5, 0x48, !PT ;  /* 0x8000000008057812 */ /* 0x000fe200078e4805 */
[----:B------:R-:W-:Y:S06]  /*13e0*/  BRA `(.L_x_20) ;  /* 0x00000000000c7947 */ /* 0x000fec0003800000 */
.L_x_15:
[----:B------:R-:W0:Y:S01]  /*13f0*/  MUFU.RSQ R5, -QNAN ;  /* 0xffc0000000057908 */ /* 0x000e220000001400 */
[----:B------:R-:W-:Y:S05]  /*1400*/  BRA `(.L_x_20) ;  /* 0x0000000000047947 */ /* 0x000fea0003800000 */
.L_x_14:
[----:B------:R-:W-:-:S07]  /*1410*/  FADD.FTZ R5, R4, -1 ;  /* 0xbf80000004057421 */ /* 0x000fce0000010000 */
.L_x_20:
[----:B------:R-:W-:-:S04]  /*1420*/  HFMA2 R7, -RZ, RZ, 0, 0 ;  /* 0x00000000ff077431 */ /* 0x000fc800000001ff */
[----:B0-----:R-:W-:Y:S05]  /*1430*/  RET.REL.NODEC R6 `(_Z20weight_update_kernel8c_matrixS_S_f) ;  /* 0xffffffe806f07950 */ /* 0x001fea0003c3ffff */
.L_x_21:
        /* <DEDUP_REMOVED lines=12> */
.L_x_87:


//--------------------- .text._Z17mean_square_errorPfS_m --------------------------
	.section	.text._Z17mean_square_errorPfS_m,"ax",@progbits
	.align	128
        .global         _Z17mean_square_errorPfS_m
        .type           _Z17mean_square_errorPfS_m,@function
        .size           _Z17mean_square_errorPfS_m,(.L_x_93 - _Z17mean_square_errorPfS_m)
        .other          _Z17mean_square_errorPfS_m,@"STO_CUDA_ENTRY STV_DEFAULT"
_Z17mean_square_errorPfS_m:
.text._Z17mean_square_errorPfS_m:
[----:B------:R-:W-:Y:S01]  /*0000*/  LDC R1, c[0x0][0x37c] ;  /* 0x0000df00ff017b82 */ /* 0x000fe20000000800 */
[----:B------:R-:W-:Y:S05]  /*0010*/  EXIT ;  /* 0x000000000000794d */ /* 0x000fea0003800000 */
.L_x_22:
        /* <DEDUP_REMOVED lines=14> */
.L_x_93:


//--------------------- .text._Z13cross_entropyPfS_m --------------------------
	.section	.text._Z13cross_entropyPfS_m,"ax",@progbits
	.align	128
        .global         _Z13cross_entropyPfS_m
        .type           _Z13cross_entropyPfS_m,@function
        .size           _Z13cross_entropyPfS_m,(.L_x_94 - _Z13cross_entropyPfS_m)
        .other          _Z13cross_entropyPfS_m,@"STO_CUDA_ENTRY STV_DEFAULT"
_Z13cross_entropyPfS_m:
.text._Z13cross_entropyPfS_m:
[----:B------:R-:W-:Y:S01]  /*0000*/  LDC R1, c[0x0][0x37c] ;  /* 0x0000df00ff017b82 */ /* 0x000fe20000000800 */
[----:B------:R-:W-:Y:S05]  /*0010*/  EXIT ;  /* 0x000000000000794d */ /* 0x000fea0003800000 */
.L_x_23:
        /* <DEDUP_REMOVED lines=14> */
.L_x_94:


//--------------------- .text._Z20sigmoid_square_error8c_matrixS_Pi --------------------------
	.section	.text._Z20sigmoid_square_error8c_matrixS_Pi,"ax",@progbits
	.align	128
        .global         _Z20sigmoid_square_error8c_matrixS_Pi
        .type           _Z20sigmoid_square_error8c_matrixS_Pi,@function
        .size           _Z20sigmoid_square_error8c_matrixS_Pi,(.L_x_95 - _Z20sigmoid_square_error8c_matrixS_Pi)
        .other          _Z20sigmoid_square_error8c_matrixS_Pi,@"STO_CUDA_ENTRY STV_DEFAULT"
_Z20sigmoid_square_error8c_matrixS_Pi:
.text._Z20sigmoid_square_error8c_matrixS_Pi:
        /* <DEDUP_REMOVED lines=18> */
[----:B------:R-:W-:Y:S02]  /*0120*/  SHF.L.U32 R2, R0, 0x2, RZ ;  /* 0x0000000200027819 */ /* 0x000fe400000006ff */
[----:B------:R-:W-:Y:S01]  /*0130*/  SHF.R.U32.HI R0, RZ, 0x1e, R0 ;  /* 0x0000001eff007819 */ /* 0x000fe20000011600 */
[----:B------:R-:W1:Y:S01]  /*0140*/  LDCU.64 UR4, c[0x0][0x358] ;  /* 0x00006b00ff0477ac */ /* 0x000e620008000a00 */
[----:B0-----:R-:W-:-:S04]  /*0150*/  IADD3 R6, P0, PT, R2, UR6, RZ ;  /* 0x0000000602067c10 */ /* 0x001fc8000ff1e0ff */
[----:B------:R-:W-:-:S05]  /*0160*/  IADD3.X R7, PT, PT, R0, UR7, RZ, P0, !PT ;  /* 0x0000000700077c10 */ /* 0x000fca00087fe4ff */
[----:B-1----:R-:W2:Y:S02]  /*0170*/  LDG.E R6, desc[UR4][R6.64] ;  /* 0x0000000406067981 */ /* 0x002ea4000c1e1900 */
[----:B--2---:R-:W-:-:S13]  /*0180*/  ISETP.NE.AND P0, PT, R3, R6, PT ;  /* 0x000000060300720c */ /* 0x004fda0003f05270 */
[----:B------:R-:W-:Y:S05]  /*0190*/  @P0 BRA `(.L_x_24) ;  /* 0x0000000000540947 */ /* 0x000fea0003800000 */
[----:B------:R-:W0:Y:S01]  /*01a0*/  LDC.64 R6, c[0x0][0x3a0] ;  /* 0x0000e800ff067b82 */ /* 0x000e220000000a00 */
[----:B------:R-:W1:Y:S02]  /*01b0*/  LDCU.64 UR6, c[0x0][0x380] ;  /* 0x00007000ff0677ac */ /* 0x000e640008000a00 */
[----:B-1----:R-:W-:-:S04]  /*01c0*/  IMAD R8, R4, UR6, RZ ;  /* 0x0000000604087c24 */ /* 0x002fc8000f8e02ff */
[C---:B------:R-:W-:Y:S02]  /*01d0*/  IMAD R5, R3.reuse, UR7, R8 ;  /* 0x0000000703057c24 */ /* 0x040fe4000f8e0208 */
[----:B0-----:R-:W-:Y:S01]  /*01e0*/  IMAD.WIDE.U32 R6, R3, UR6, R6 ;  /* 0x0000000603067c25 */ /* 0x001fe2000f8e0006 */
[----:B------:R-:W0:Y:S01]  /*01f0*/  LDC.64 R8, c[0x0][0x3c8] ;  /* 0x0000f200ff087b82 */ /* 0x000e220000000a00 */
[----:B------:R-:W1:Y:S01]  /*0200*/  LDCU.64 UR6, c[0x0][0x3a8] ;  /* 0x00007500ff0677ac */ /* 0x000e620008000a00 */
[----:B------:R-:W-:-:S04]  /*0210*/  IADD3 R6, P0, PT, R2, R6, RZ ;  /* 0x0000000602067210 */ /* 0x000fc80007f1e0ff */
[----:B------:R-:W-:-:S05]  /*0220*/  IADD3.X R7, PT, PT, R0, R7, R5, P0, !PT ;  /* 0x0000000700077210 */ /* 0x000fca00007fe405 */
[----:B------:R-:W2:Y:S01]  /*0230*/  LDG.E R6, desc[UR4][R6.64] ;  /* 0x0000000406067981 */ /* 0x000ea2000c1e1900 */
[----:B-1----:R-:W-:Y:S02]  /*0240*/  IMAD R10, R4, UR6, RZ ;  /* 0x00000006040a7c24 */ /* 0x002fe4000f8e02ff */
[----:B0-----:R-:W-:-:S04]  /*0250*/  IMAD.WIDE.U32 R4, R3, UR6, R8 ;  /* 0x0000000603047c25 */ /* 0x001fc8000f8e0008 */
[----:B------:R-:W-:Y:S01]  /*0260*/  IMAD R3, R3, UR7, R10 ;  /* 0x0000000703037c24 */ /* 0x000fe2000f8e020a */
[----:B------:R-:W-:-:S04]  /*0270*/  IADD3 R2, P0, PT, R2, R4, RZ ;  /* 0x0000000402027210 */ /* 0x000fc80007f1e0ff */
[----:B------:R-:W-:Y:S01]  /*0280*/  IADD3.X R3, PT, PT, R0, R5, R3, P0, !PT ;  /* 0x0000000500037210 */ /* 0x000fe200007fe403 */
[C---:B--2---:R-:W-:Y:S01]  /*0290*/  FADD R9, R6.reuse, -1 ;  /* 0xbf80000006097421 */ /* 0x044fe20000000000 */
[----:B------:R-:W-:-:S03]  /*02a0*/  FADD R4, -R6, 1 ;  /* 0x3f80000006047421 */ /* 0x000fc60000000100 */
[----:B------:R-:W-:-:S04]  /*02b0*/  FMUL R9, R6, R9 ;  /* 0x0000000906097220 */ /* 0x000fc80000400000 */
[----:B------:R-:W-:-:S05]  /*02c0*/  FMUL R9, R9, R4 ;  /* 0x0000000409097220 */ /* 0x000fca0000400000 */
[----:B------:R-:W-:Y:S01]  /*02d0*/  STG.E desc[UR4][R2.64], R9 ;  /* 0x0000000902007986 */ /* 0x000fe2000c101904 */
[----:B------:R-:W-:Y:S05]  /*02e0*/  EXIT ;  /* 0x000000000000794d */ /* 0x000fea0003800000 */
.L_x_24:
        /* <DEDUP_REMOVED lines=15> */
[C---:B--2---:R-:W-:Y:S01]  /*03e0*/  FMUL R4, R6.reuse, R6 ;  /* 0x0000000606047220 */ /* 0x044fe20000400000 */
[----:B------:R-:W-:-:S04]  /*03f0*/  FADD R5, -R6, 1 ;  /* 0x3f80000006057421 */ /* 0x000fc80000000100 */
[----:B------:R-:W-:-:S05]  /*0400*/  FMUL R5, R4, R5 ;  /* 0x0000000504057220 */ /* 0x000fca0000400000 */
[----:B------:R-:W-:Y:S01]  /*0410*/  STG.E desc[UR4][R2.64], R5 ;  /* 0x0000000502007986 */ /* 0x000fe2000c101904 */
[----:B------:R-:W-:Y:S05]  /*0420*/  EXIT ;  /* 0x000000000000794d */ /* 0x000fea0003800000 */
.L_x_25:
        /* <DEDUP_REMOVED lines=13> */
.L_x_95:


//--------------------- .text._Z21softmax_crossen_error8c_matrixS_Pi --------------------------
	.section	.text._Z21softmax_crossen_error8c_matrixS_Pi,"ax",@progbits
	.align	128
        .global         _Z21softmax_crossen_error8c_matrixS_Pi
        .type           _Z21softmax_crossen_error8c_matrixS_Pi,@function
        .size           _Z21softmax_crossen_error8c_matrixS_Pi,(.L_x_96 - _Z21softmax_crossen_error8c_matrixS_Pi)
        .other          _Z21softmax_crossen_error8c_matrixS_Pi,@"STO_CUDA_ENTRY STV_DEFAULT"
_Z21softmax_crossen_error8c_matrixS_Pi:
.text._Z21softmax_crossen_error8c_matrixS_Pi:
        /* <DEDUP_REMOVED lines=18> */
[----:B------:R-:W1:Y:S01]  /*0120*/  LDCU.64 UR4, c[0x0][0x358] ;  /* 0x00006b00ff0477ac */ /* 0x000e620008000a00 */
[----:B0-----:R-:W-:-:S04]  /*0130*/  LEA R4, P0, R0, UR6, 0x2 ;  /* 0x0000000600047c11 */ /* 0x001fc8000f8010ff */
[----:B------:R-:W-:-:S06]  /*0140*/  LEA.HI.X R5, R0, UR7, R3, 0x2, P0 ;  /* 0x0000000700057c11 */ /* 0x000fcc00080f1403 */
[----:B-1----:R-:W2:Y:S02]  /*0150*/  LDG.E R5, desc[UR4][R4.64] ;  /* 0x0000000404057981 */ /* 0x002ea4000c1e1900 */
[----:B--2---:R-:W-:-:S13]  /*0160*/  ISETP.NE.AND P0, PT, R2, R5, PT ;  /* 0x000000050200720c */ /* 0x004fda0003f05270 */
[----:B------:R-:W-:Y:S05]  /*0170*/  @P0 BRA `(.L_x_26) ;  /* 0x0000000000500947 */ /* 0x000fea0003800000 */
[----:B------:R-:W0:Y:S01]  /*0180*/  LDC.64 R4, c[0x0][0x3a0] ;  /* 0x0000e800ff047b82 */ /* 0x000e220000000a00 */
[----:B------:R-:W1:Y:S01]  /*0190*/  LDCU.64 UR6, c[0x0][0x380] ;  /* 0x00007000ff0677ac */ /* 0x000e620008000a00 */
[----:B------:R-:W-:Y:S01]  /*01a0*/  IMAD.SHL.U32 R9, R2, 0x4, RZ ;  /* 0x0000000402097824 */ /* 0x000fe200078e00ff */
[----:B------:R-:W-:Y:S01]  /*01b0*/  SHF.R.U32.HI R11, RZ, 0x1e, R2 ;  /* 0x0000001eff0b7819 */ /* 0x000fe20000011602 */
[----:B-1----:R-:W-:-:S04]  /*01c0*/  IMAD R7, R3, UR6, RZ ;  /* 0x0000000603077c24 */ /* 0x002fc8000f8e02ff */
[C---:B------:R-:W-:Y:S02]  /*01d0*/  IMAD R7, R0.reuse, UR7, R7 ;  /* 0x0000000700077c24 */ /* 0x040fe4000f8e0207 */
[----:B0-----:R-:W-:Y:S01]  /*01e0*/  IMAD.WIDE.U32 R4, R0, UR6, R4 ;  /* 0x0000000600047c25 */ /* 0x001fe2000f8e0004 */
[----:B------:R-:W0:Y:S02]  /*01f0*/  LDCU.64 UR6, c[0x0][0x3a8] ;  /* 0x00007500ff0677ac */ /* 0x000e240008000a00 */
[----:B------:R-:W-:-:S04]  /*0200*/  IADD3 R4, P0, PT, R9, R4, RZ ;  /* 0x0000000409047210 */ /* 0x000fc80007f1e0ff */
[----:B------:R-:W-:Y:S02]  /*0210*/  IADD3.X R5, PT, PT, R11, R5, R7, P0, !PT ;  /* 0x000000050b057210 */ /* 0x000fe400007fe407 */
[----:B------:R-:W1:Y:S03]  /*0220*/  LDC.64 R6, c[0x0][0x3c8] ;  /* 0x0000f200ff067b82 */ /* 0x000e660000000a00 */
[----:B------:R-:W2:Y:S01]  /*0230*/  LDG.E R4, desc[UR4][R4.64] ;  /* 0x0000000404047981 */ /* 0x000ea2000c1e1900 */
[----:B0-----:R-:W-:-:S04]  /*0240*/  IMAD R13, R3, UR6, RZ ;  /* 0x00000006030d7c24 */ /* 0x001fc8000f8e02ff */
[C---:B------:R-:W-:Y:S02]  /*0250*/  IMAD R13, R0.reuse, UR7, R13 ;  /* 0x00000007000d7c24 */ /* 0x040fe4000f8e020d */
[----:B-1----:R-:W-:-:S03]  /*0260*/  IMAD.WIDE.U32 R2, R0, UR6, R6 ;  /* 0x0000000600027c25 */ /* 0x002fc6000f8e0006 */
[----:B------:R-:W-:-:S04]  /*0270*/  IADD3 R2, P0, PT, R9, R2, RZ ;  /* 0x0000000209027210 */ /* 0x000fc80007f1e0ff */
[----:B------:R-:W-:Y:S01]  /*0280*/  IADD3.X R3, PT, PT, R11, R3, R13, P0, !PT ;  /* 0x000000030b037210 */ /* 0x000fe200007fe40d */
[----:B--2---:R-:W-:-:S05]  /*0290*/  FADD R7, R4, -1 ;  /* 0xbf80000004077421 */ /* 0x004fca0000000000 */
[----:B------:R-:W-:Y:S01]  /*02a0*/  STG.E desc[UR4][R2.64], R7 ;  /* 0x0000000702007986 */ /* 0x000fe2000c101904 */
[----:B------:R-:W-:Y:S05]  /*02b0*/  EXIT ;  /* 0x000000000000794d */ /* 0x000fea0003800000 */
.L_x_26:
        /* <DEDUP_REMOVED lines=10> */
[----:B------:R-:W1:Y:S04]  /*0360*/  LDC.64 R6, c[0x0][0x3c8] ;  /* 0x0000f200ff067b82 */ /* 0x000e680000000a00 */
[----:B------:R-:W2:Y:S01]  /*0370*/  LDG.E R5, desc[UR4][R4.64] ;  /* 0x0000000404057981 */ /* 0x000ea2000c1e1900 */
[----:B0-----:R-:W-:-:S04]  /*0380*/  IMAD R3, R3, UR6, RZ ;  /* 0x0000000603037c24 */ /* 0x001fc8000f8e02ff */
[C---:B------:R-:W-:Y:S02]  /*0390*/  IMAD R3, R0.reuse, UR7, R3 ;  /* 0x0000000700037c24 */ /* 0x040fe4000f8e0203 */
[----:B-1----:R-:W-:-:S03]  /*03a0*/  IMAD.WIDE.U32 R6, R0, UR6, R6 ;  /* 0x0000000600067c25 */ /* 0x002fc6000f8e0006 */
[----:B------:R-:W-:-:S04]  /*03b0*/  IADD3 R2, P0, PT, R9, R6, RZ ;  /* 0x0000000609027210 */ /* 0x000fc80007f1e0ff */
[----:B------:R-:W-:-:S05]  /*03c0*/  IADD3.X R3, PT, PT, R11, R7, R3, P0, !PT ;  /* 0x000000070b037210 */ /* 0x000fca00007fe403 */
[----:B--2---:R-:W-:Y:S01]  /*03d0*/  STG.E desc[UR4][R2.64], R5 ;  /* 0x0000000502007986 */ /* 0x004fe2000c101904 */
[----:B------:R-:W-:Y:S05]  /*03e0*/  EXIT ;  /* 0x000000000000794d */ /* 0x000fea0003800000 */
.L_x_27:
        /* <DEDUP_REMOVED lines=9> */
.L_x_96:


//--------------------- .text._Z14softmax_kernel8c_matrixS_ --------------------------
	.section	.text._Z14softmax_kernel8c_matrixS_,"ax",@progbits
	.align	128
        .global         _Z14softmax_kernel8c_matrixS_
        .type           _Z14softmax_kernel8c_matrixS_,@function
        .size           _Z14softmax_kernel8c_matrixS_,(.L_x_88 - _Z14softmax_kernel8c_matrixS_)
        .other          _Z14softmax_kernel8c_matrixS_,@"STO_CUDA_ENTRY STV_DEFAULT"
_Z14softmax_kernel8c_matrixS_:
.text._Z14softmax_kernel8c_matrixS_:
        /* <DEDUP_REMOVED lines=17> */
[----:B------:R-:W0:Y:S01]  /*0110*/  LDC.64 R2, c[0x0][0x3a0] ;  /* 0x0000e800ff027b82 */ /* 0x000e220000000a00 */
[----:B------:R-:W-:Y:S01]  /*0120*/  UISETP.GE.U32.AND UP0, UPT, UR4, 0x8, UPT ;  /* 0x000000080400788c */ /* 0x000fe2000bf06070 */
[----:B------:R-:W-:Y:S01]  /*0130*/  HFMA2 R19, -RZ, RZ, 0, 0 ;  /* 0x00000000ff137431 */ /* 0x000fe200000001ff */
[----:B------:R-:W-:Y:S01]  /*0140*/  CS2R R8, SRZ ;  /* 0x0000000000087805 */ /* 0x000fe2000001ff00 */
[----:B------:R-:W-:Y:S02]  /*0150*/  ULOP3.LUT UR8, UR4, 0x7, URZ, 0xc0, !UPT ;  /* 0x0000000704087892 */ /* 0x000fe4000f8ec0ff */
[----:B------:R-:W-:Y:S01]  /*0160*/  UISETP.GE.U32.AND.EX UP0, UPT, UR5, URZ, UPT, UP0 ;  /* 0x000000ff0500728c */ /* 0x000fe2000bf06100 */
[----:B------:R-:W1:Y:S08]  /*0170*/  LDCU.64 UR6, c[0x0][0x358] ;  /* 0x00006b00ff0677ac */ /* 0x000e700008000a00 */
[----:B------:R-:W-:Y:S05]  /*0180*/  BRA.U !UP0, `(.L_x_28) ;  /* 0x0000000508787547 */ /* 0x000fea000b800000 */
[----:B------:R-:W2:Y:S01]  /*0190*/  LDC.64 R4, c[0x0][0x3a0] ;  /* 0x0000e800ff047b82 */ /* 0x000ea20000000a00 */
[----:B------:R-:W3:Y:S01]  /*01a0*/  LDCU.64 UR10, c[0x0][0x380] ;  /* 0x00007000ff0a77ac */ /* 0x000ee20008000a00 */
[----:B------:R-:W-:Y:S01]  /*01b0*/  MOV R19, RZ ;  /* 0x000000ff00137202 */ /* 0x000fe20000000f00 */
[----:B------:R-:W-:-:S05]  /*01c0*/  ULOP3.LUT UR5, UR4, 0xfffffff8, URZ, 0xc0, !UPT ;  /* 0xfffffff804057892 */ /* 0x000fca000f8ec0ff */
[----:B------:R-:W4:Y:S01]  /*01d0*/  LDC R9, c[0x0][0x394] ;  /* 0x0000e500ff097b82 */ /* 0x000f220000000800 */
[----:B------:R-:W-:Y:S01]  /*01e0*/  MOV R14, UR5 ;  /* 0x00000005000e7c02 */ /* 0x000fe20008000f00 */
[----:B---3--:R-:W-:-:S04]  /*01f0*/  IMAD R8, R6, UR10, RZ ;  /* 0x0000000a06087c24 */ /* 0x008fc8000f8e02ff */
[C---:B------:R-:W-:Y:S02]  /*0200*/  IMAD R11, R7.reuse, UR11, R8 ;  /* 0x0000000b070b7c24 */ /* 0x040fe4000f8e0208 */
[----:B--2---:R-:W-:-:S04]  /*0210*/  IMAD.WIDE.U32 R4, R7, UR10, R4 ;  /* 0x0000000a07047c25 */ /* 0x004fc8000f8e0004 */
[----:B------:R-:W-:Y:S01]  /*0220*/  IMAD.U32 R8, RZ, RZ, UR5 ;  /* 0x00000005ff087e24 */ /* 0x000fe2000f8e00ff */
[----:B------:R-:W-:Y:S02]  /*0230*/  IADD3 R4, P0, PT, R4, 0x10, RZ ;  /* 0x0000001004047810 */ /* 0x000fe40007f1e0ff */
[----:B----4-:R-:W-:Y:S02]  /*0240*/  MOV R13, R9 ;  /* 0x00000009000d7202 */ /* 0x010fe40000000f00 */
[----:B------:R-:W-:-:S09]  /*0250*/  IADD3.X R5, PT, PT, R5, R11, RZ, P0, !PT ;  /* 0x0000000b05057210 */ /* 0x000fd200007fe4ff */
.L_x_29:
[----:B-1----:R-:W2:Y:S04]  /*0260*/  LDG.E R24, desc[UR6][R4.64+-0x10] ;  /* 0xfffff00604187981 */ /* 0x002ea8000c1e1900 */
[----:B------:R-:W3:Y:S04]  /*0270*/  LDG.E R20, desc[UR6][R4.64+-0xc] ;  /* 0xfffff40604147981 */ /* 0x000ee8000c1e1900 */
[----:B------:R-:W4:Y:S04]  /*0280*/  LDG.E R22, desc[UR6][R4.64+-0x8] ;  /* 0xfffff80604167981 */ /* 0x000f28000c1e1900 */
[----:B------:R-:W5:Y:S04]  /*0290*/  LDG.E R18, desc[UR6][R4.64+-0x4] ;  /* 0xfffffc0604127981 */ /* 0x000f68000c1e1900 */
[----:B------:R-:W4:Y:S04]  /*02a0*/  LDG.E R12, desc[UR6][R4.64] ;  /* 0x00000006040c7981 */ /* 0x000f28000c1e1900 */
[----:B------:R-:W4:Y:S04]  /*02b0*/  LDG.E R16, desc[UR6][R4.64+0x4] ;  /* 0x0000040604107981 */ /* 0x000f28000c1e1900 */
[----:B------:R-:W4:Y:S04]  /*02c0*/  LDG.E R11, desc[UR6][R4.64+0x8] ;  /* 0x00000806040b7981 */ /* 0x000f28000c1e1900 */
[----:B------:R1:W4:Y:S01]  /*02d0*/  LDG.E R15, desc[UR6][R4.64+0xc] ;  /* 0x00000c06040f7981 */ /* 0x000322000c1e1900 */
[----:B------:R-:W-:Y:S01]  /*02e0*/  MOV R17, 0x3bbb989d ;  /* 0x3bbb989d00117802 */ /* 0x000fe20000000f00 */
[----:B------:R-:W-:Y:S01]  /*02f0*/  IMAD.MOV.U32 R10, RZ, RZ, 0x437c0000 ;  /* 0x437c0000ff0a7424 */ /* 0x000fe200078e00ff */
[----:B------:R-:W-:-:S04]  /*0300*/  IADD3 R14, P0, PT, R14, -0x8, RZ ;  /* 0xfffffff80e0e7810 */ /* 0x000fc80007f1e0ff */
[----:B------:R-:W-:Y:S02]  /*0310*/  IADD3.X R13, PT, PT, R13, -0x1, RZ, P0, !PT ;  /* 0xffffffff0d0d7810 */ /* 0x000fe400007fe4ff */
[----:B------:R-:W-:Y:S02]  /*0320*/  ISETP.NE.U32.AND P0, PT, R14, RZ, PT ;  /* 0x000000ff0e00720c */ /* 0x000fe40003f05070 */
[----:B-1----:R-:W-:Y:S02]  /*0330*/  IADD3 R4, P1, PT, R4, 0x20, RZ ;  /* 0x0000002004047810 */ /* 0x002fe40007f3e0ff */
[----:B------:R-:W-:Y:S02]  /*0340*/  ISETP.NE.AND.EX P0, PT, R13, RZ, PT, P0 ;  /* 0x000000ff0d00720c */ /* 0x000fe40003f05300 */
[----:B------:R-:W-:Y:S01]  /*0350*/  IADD3.X R5, PT, PT, RZ, R5, RZ, P1, !PT ;  /* 0x00000005ff057210 */ /* 0x000fe20000ffe4ff */
[----:B--2---:R-:W-:-:S04]  /*0360*/  FFMA.SAT R23, R24, R17, 0.5 ;  /* 0x3f00000018177423 */ /* 0x004fc80000002011 */
[----:B------:R-:W-:Y:S01]  /*0370*/  FFMA.RM R23, R23, R10, 12582913 ;  /* 0x4b40000117177423 */ /* 0x000fe2000000400a */
[----:B---3--:R-:W-:-:S03]  /*0380*/  FFMA.SAT R27, R20, R17, 0.5 ;  /* 0x3f000000141b7423 */ /* 0x008fc60000002011 */
[C---:B------:R-:W-:Y:S01]  /*0390*/  FADD R21, R23.reuse, -12583039 ;  /* 0xcb40007f17157421 */ /* 0x040fe20000000000 */
[----:B------:R-:W-:-:S03]  /*03a0*/  SHF.L.U32 R28, R23, 0x17, RZ ;  /* 0x00000017171c7819 */ /* 0x000fc600000006ff */
[----:B------:R-:W-:Y:S01]  /*03b0*/  FFMA R25, R24, 1.4426950216293334961, -R21 ;  /* 0x3fb8aa3b18197823 */ /* 0x000fe20000000815 */
[----:B------:R-:W-:Y:S01]  /*03c0*/  FFMA.RM R21, R27, R10, 12582913 ;  /* 0x4b4000011b157423 */ /* 0x000fe2000000400a */
[----:B-----5:R-:W-:Y:S02]  /*03d0*/  FFMA.SAT R29, R18, R17, 0.5 ;  /* 0x3f000000121d7423 */ /* 0x020fe40000002011 */
[----:B------:R-:W-:Y:S01]  /*03e0*/  FFMA R25, R24, 1.925963033500011079e-08, R25 ;  /* 0x32a5706018197823 */ /* 0x000fe20000000019 */
[----:B------:R-:W-:-:S03]  /*03f0*/  FADD R27, R21, -12583039 ;  /* 0xcb40007f151b7421 */ /* 0x000fc60000000000 */
[----:B------:R-:W1:Y:S01]  /*0400*/  MUFU.EX2 R26, R25 ;  /* 0x00000019001a7308 */ /* 0x000e620000000800 */
[----:B------:R-:W-:-:S04]  /*0410*/  FFMA R27, R20, 1.4426950216293334961, -R27 ;  /* 0x3fb8aa3b141b7823 */ /* 0x000fc8000000081b */
[----:B------:R-:W-:Y:S01]  /*0420*/  FFMA R24, R20, 1.925963033500011079e-08, R27 ;  /* 0x32a5706014187823 */ /* 0x000fe2000000001b */
[----:B----4-:R-:W-:-:S04]  /*0430*/  FFMA.SAT R27, R22, R17, 0.5 ;  /* 0x3f000000161b7423 */ /* 0x010fc80000002011 */
[----:B------:R-:W-:Y:S01]  /*0440*/  FFMA.RM R20, R27, R10, 12582913 ;  /* 0x4b4000011b147423 */ /* 0x000fe2000000400a */
[----:B------:R-:W2:Y:S01]  /*0450*/  MUFU.EX2 R24, R24 ;  /* 0x0000001800187308 */ /* 0x000ea20000000800 */
[----:B-1----:R-:W-:Y:S02]  /*0460*/  FFMA R23, R28, R26, R19 ;  /* 0x0000001a1c177223 */ /* 0x002fe40000000013 */
[----:B------:R-:W-:Y:S01]  /*0470*/  FADD R19, R20, -12583039 ;  /* 0xcb40007f14137421 */ /* 0x000fe20000000000 */
[----:B------:R-:W-:-:S03]  /*0480*/  SHF.L.U32 R26, R21, 0x17, RZ ;  /* 0x00000017151a7819 */ /* 0x000fc600000006ff */
[----:B------:R-:W-:Y:S01]  /*0490*/  FFMA R27, R22, 1.4426950216293334961, -R19 ;  /* 0x3fb8aa3b161b7823 */ /* 0x000fe20000000813 */
[----:B------:R-:W-:Y:S01]  /*04a0*/  FFMA.RM R19, R29, R10, 12582913 ;  /* 0x4b4000011d137423 */ /* 0x000fe2000000400a */
[-C--:B------:R-:W-:Y:S01]  /*04b0*/  FFMA.SAT R29, R16, R17.reuse, 0.5 ;  /* 0x3f000000101d7423 */ /* 0x080fe20000002011 */
[----:B--2---:R-:W-:Y:S01]  /*04c0*/  FFMA R21, R26, R24, R23 ;  /* 0x000000181a157223 */ /* 0x004fe20000000017 */
[----:B------:R-:W-:Y:S01]  /*04d0*/  FFMA R24, R22, 1.925963033500011079e-08, R27 ;  /* 0x32a5706016187823 */ /* 0x000fe2000000001b */
[----:B------:R-:W-:Y:S01]  /*04e0*/  FADD R23, R19, -12583039 ;  /* 0xcb40007f13177421 */ /* 0x000fe20000000000 */
[----:B------:R-:W-:Y:S01]  /*04f0*/  FFMA.SAT R27, R12, R17, 0.5 ;  /* 0x3f0000000c1b7423 */ /* 0x000fe20000002011 */
[-C--:B------:R-:W-:Y:S02]  /*0500*/  FFMA.RM R22, R29, R10.reuse, 12582913 ;  /* 0x4b4000011d167423 */ /* 0x080fe4000000400a */
[----:B------:R-:W-:Y:S01]  /*0510*/  FFMA R25, R18, 1.4426950216293334961, -R23 ;  /* 0x3fb8aa3b12197823 */ /* 0x000fe20000000817 */
[----:B------:R-:W-:Y:S01]  /*0520*/  FFMA.RM R23, R27, R10, 12582913 ;  /* 0x4b4000011b177423 */ /* 0x000fe2000000400a */
[----:B------:R-:W-:-:S02]  /*0530*/  FADD R29, R22, -12583039 ;  /* 0xcb40007f161d7421 */ /* 0x000fc40000000000 */
[----:B------:R-:W-:Y:S01]  /*0540*/  FFMA R25, R18, 1.925963033500011079e-08, R25 ;  /* 0x32a5706012197823 */ /* 0x000fe20000000019 */
[C---:B------:R-:W-:Y:S01]  /*0550*/  FADD R27, R23.reuse, -12583039 ;  /* 0xcb40007f171b7421 */ /* 0x040fe20000000000 */
[----:B------:R-:W-:Y:S01]  /*0560*/  FFMA R29, R16, 1.4426950216293334961, -R29 ;  /* 0x3fb8aa3b101d7823 */ /* 0x000fe2000000081d */
[----:B------:R1:W2:Y:S01]  /*0570*/  MUFU.EX2 R18, R24 ;  /* 0x0000001800127308 */ /* 0x0002a20000000800 */
[----:B------:R-:W-:Y:S01]  /*0580*/  SHF.L.U32 R23, R23, 0x17, RZ ;  /* 0x0000001717177819 */ /* 0x000fe200000006ff */
[----:B------:R-:W-:-:S04]  /*0590*/  FFMA R27, R12, 1.4426950216293334961, -R27 ;  /* 0x3fb8aa3b0c1b7823 */ /* 0x000fc8000000081b */
[----:B------:R-:W-:Y:S01]  /*05a0*/  FFMA R26, R12, 1.925963033500011079e-08, R27 ;  /* 0x32a570600c1a7823 */ /* 0x000fe2000000001b */
[----:B------:R-:W-:Y:S01]  /*05b0*/  FFMA R27, R16, 1.925963033500011079e-08, R29 ;  /* 0x32a57060101b7823 */ /* 0x000fe2000000001d */
[-C--:B------:R-:W-:Y:S01]  /*05c0*/  FFMA.SAT R29, R11, R17.reuse, 0.5 ;  /* 0x3f0000000b1d7423 */ /* 0x080fe20000002011 */
[----:B------:R-:W-:Y:S01]  /*05d0*/  FFMA.SAT R17, R15, R17, 0.5 ;  /* 0x3f0000000f117423 */ /* 0x000fe20000002011 */
[----:B------:R3:W4:Y:S02]  /*05e0*/  MUFU.EX2 R16, R25 ;  /* 0x0000001900107308 */ /* 0x0007240000000800 */
[-C--:B------:R-:W-:Y:S01]  /*05f0*/  FFMA.RM R12, R29, R10.reuse, 12582913 ;  /* 0x4b4000011d0c7423 */ /* 0x080fe2000000400a */
[----:B------:R-:W-:-:S03]  /*0600*/  FFMA.RM R10, R17, R10, 12582913 ;  /* 0x4b400001110a7423 */ /* 0x000fc6000000400a */
[----:B------:R-:W-:Y:S01]  /*0610*/  FADD R28, R12, -12583039 ;  /* 0xcb40007f0c1c7421 */ /* 0x000fe20000000000 */
[----:B-1----:R-:W-:Y:S01]  /*0620*/  FADD R24, R10, -12583039 ;  /* 0xcb40007f0a187421 */ /* 0x002fe20000000000 */
[----:B------:R-:W1:Y:S01]  /*0630*/  MUFU.EX2 R17, R26 ;  /* 0x0000001a00117308 */ /* 0x000e620000000800 */
[----:B------:R-:W-:Y:S01]  /*0640*/  SHF.L.U32 R12, R12, 0x17, RZ ;  /* 0x000000170c0c7819 */ /* 0x000fe200000006ff */
[----:B------:R-:W-:-:S04]  /*0650*/  FFMA R28, R11, 1.4426950216293334961, -R28 ;  /* 0x3fb8aa3b0b1c7823 */ /* 0x000fc8000000081c */
[----:B------:R-:W-:Y:S01]  /*0660*/  FFMA R29, R11, 1.925963033500011079e-08, R28 ;  /* 0x32a570600b1d7823 */ /* 0x000fe2000000001c */
[C---:B------:R-:W-:Y:S01]  /*0670*/  FFMA R28, R15.reuse, 1.4426950216293334961, -R24 ;  /* 0x3fb8aa3b0f1c7823 */ /* 0x040fe20000000818 */
[----:B------:R-:W5:Y:S01]  /*0680*/  MUFU.EX2 R11, R27 ;  /* 0x0000001b000b7308 */ /* 0x000f620000000800 */
[----:B------:R-:W-:Y:S02]  /*0690*/  SHF.L.U32 R24, R20, 0x17, RZ ;  /* 0x0000001714187819 */ /* 0x000fe400000006ff */
[----:B---3--:R-:W-:Y:S01]  /*06a0*/  FFMA R25, R15, 1.925963033500011079e-08, R28 ;  /* 0x32a570600f197823 */ /* 0x008fe2000000001c */
[----:B------:R-:W-:Y:S01]  /*06b0*/  IMAD.SHL.U32 R28, R19, 0x800000, RZ ;  /* 0x00800000131c7824 */ /* 0x000fe200078e00ff */
[----:B------:R-:W-:Y:S01]  /*06c0*/  SHF.L.U32 R15, R22, 0x17, RZ ;  /* 0x00000017160f7819 */ /* 0x000fe200000006ff */
[----:B--2---:R-:W-:Y:S02]  /*06d0*/  FFMA R21, R24, R18, R21 ;  /* 0x0000001218157223 */ /* 0x004fe40000000015 */
[----:B------:R-:W2:Y:S02]  /*06e0*/  MUFU.EX2 R20, R29 ;  /* 0x0000001d00147308 */ /* 0x000ea40000000800 */
[----:B----4-:R-:W-:-:S04]  /*06f0*/  FFMA R16, R28, R16, R21 ;  /* 0x000000101c107223 */ /* 0x010fc80000000015 */
[----:B-1----:R-:W-:Y:S02]  /*0700*/  FFMA R16, R23, R17, R16 ;  /* 0x0000001117107223 */ /* 0x002fe40000000010 */
[----:B------:R-:W1:Y:S02]  /*0710*/  MUFU.EX2 R19, R25 ;  /* 0x0000001900137308 */ /* 0x000e640000000800 */
[----:B-----5:R-:W-:Y:S01]  /*0720*/  FFMA R11, R15, R11, R16 ;  /* 0x0000000b0f0b7223 */ /* 0x020fe20000000010 */
[----:B------:R-:W-:-:S03]  /*0730*/  IMAD.SHL.U32 R15, R10, 0x800000, RZ ;  /* 0x008000000a0f7824 */ /* 0x000fc600078e00ff */
[----:B--2---:R-:W-:-:S04]  /*0740*/  FFMA R12, R12, R20, R11 ;  /* 0x000000140c0c7223 */ /* 0x004fc8000000000b */
[----:B-1----:R-:W-:Y:S01]  /*0750*/  FFMA R19, R15, R19, R12 ;  /* 0x000000130f137223 */ /* 0x002fe2000000000c */
[----:B------:R-:W-:Y:S06]  /*0760*/  @P0 BRA `(.L_x_29) ;  /* 0xfffffff800bc0947 */ /* 0x000fec000383ffff */
.L_x_28:
[----:B------:R-:W2:Y:S01]  /*0770*/  LDCU.64 UR10, c[0x0][0x380] ;  /* 0x00007000ff0a77ac */ /* 0x000ea20008000a00 */
[----:B------:R-:W-:-:S04]  /*0780*/  UISETP.NE.U32.AND UP0, UPT, UR8, URZ, UPT ;  /* 0x000000ff0800728c */ /* 0x000fc8000bf05070 */
[----:B------:R-:W-:Y:S01]  /*0790*/  UISETP.NE.AND.EX UP0, UPT, URZ, URZ, UPT, UP0 ;  /* 0x000000ffff00728c */ /* 0x000fe2000bf05300 */
[----:B--2---:R-:W-:Y:S02]  /*07a0*/  IMAD R4, R6, UR10, RZ ;  /* 0x0000000a06047c24 */ /* 0x004fe4000f8e02ff */
[----:B0-----:R-:W-:-:S04]  /*07b0*/  IMAD.WIDE.U32 R2, R7, UR10, R2 ;  /* 0x0000000a07027c25 */ /* 0x001fc8000f8e0002 */
[----:B------:R-:W-:-:S05]  /*07c0*/  IMAD R5, R7, UR11, R4 ;  /* 0x0000000b07057c24 */ /* 0x000fca000f8e0204 */
[----:B------:R-:W-:Y:S01]  /*07d0*/  IADD3 R4, PT, PT, R3, R5, RZ ;  /* 0x0000000503047210 */ /* 0x000fe20007ffe0ff */
[----:B------:R-:W-:Y:S06]  /*07e0*/  BRA.U !UP0, `(.L_x_30) ;  /* 0x0000000508e47547 */ /* 0x000fec000b800000 */
[----:B------:R-:W-:Y:S02]  /*07f0*/  UISETP.GE.U32.AND UP1, UPT, UR8, 0x4, UPT ;  /* 0x000000040800788c */ /* 0x000fe4000bf26070 */
[----:B------:R-:W-:Y:S02]  /*0800*/  ULOP3.LUT UR5, UR4, 0x3, URZ, 0xc0, !UPT ;  /* 0x0000000304057892 */ /* 0x000fe4000f8ec0ff */
[----:B------:R-:W-:Y:S02]  /*0810*/  UISETP.GE.U32.AND.EX UP1, UPT, URZ, URZ, UPT, UP1 ;  /* 0x000000ffff00728c */ /* 0x000fe4000bf26110 */
[----:B------:R-:W-:-:S04]  /*0820*/  UISETP.NE.U32.AND UP0, UPT, UR5, URZ, UPT ;  /* 0x000000ff0500728c */ /* 0x000fc8000bf05070 */
[----:B------:R-:W-:-:S03]  /*0830*/  UISETP.NE.AND.EX UP0, UPT, URZ, URZ, UPT, UP0 ;  /* 0x000000ffff00728c */ /* 0x000fc6000bf05300 */
[----:B------:R-:W-:Y:S08]  /*0840*/  BRA.U !UP1, `(.L_x_31) ;  /* 0x0000000109f87547 */ /* 0x000ff0000b800000 */
[C---:B------:R-:W-:Y:S02]  /*0850*/  SHF.L.U32 R21, R8.reuse, 0x2, RZ ;  /* 0x0000000208157819 */ /* 0x040fe400000006ff */
[----:B------:R-:W-:Y:S02]  /*0860*/  SHF.L.U64.HI R23, R8, 0x2, R9 ;  /* 0x0000000208177819 */ /* 0x000fe40000010209 */
[C---:B------:R-:W-:Y:S02]  /*0870*/  IADD3 R11, P1, PT, R21.reuse, 0x4, RZ ;  /* 0x00000004150b7810 */ /* 0x040fe40007f3e0ff */
[----:B------:R-:W-:Y:S02]  /*0880*/  IADD3 R16, P0, PT, R21, R2, RZ ;  /* 0x0000000215107210 */ /* 0x000fe40007f1e0ff */
[----:B------:R-:W-:Y:S02]  /*0890*/  LOP3.LUT R11, R11, 0xfffffffc, RZ, 0xc0, !PT ;  /* 0xfffffffc0b0b7812 */ /* 0x000fe400078ec0ff */
[----:B------:R-:W-:Y:S01]  /*08a0*/  IADD3.X R5, PT, PT, RZ, R23, RZ, P1, !PT ;  /* 0x00000017ff057210 */ /* 0x000fe20000ffe4ff */
[----:B------:R-:W-:Y:S01]  /*08b0*/  IMAD.X R17, R23, 0x1, R4, P0 ;  /* 0x0000000117117824 */ /* 0x000fe200000e0604 */
[----:B------:R-:W-:-:S02]  /*08c0*/  IADD3 R15, P1, PT, R21, 0x8, RZ ;  /* 0x00000008150f7810 */ /* 0x000fc40007f3e0ff */
[----:B------:R-:W-:Y:S02]  /*08d0*/  IADD3 R10, P0, PT, R11, R2, RZ ;  /* 0x000000020b0a7210 */ /* 0x000fe40007f1e0ff */
[----:B------:R-:W-:Y:S01]  /*08e0*/  LOP3.LUT R5, R5, 0x3, RZ, 0xc0, !PT ;  /* 0x0000000305057812 */ /* 0x000fe200078ec0ff */
[----:B-1----:R0:W2:Y:S01]  /*08f0*/  LDG.E R13, desc[UR6][R16.64] ;  /* 0x00000006100d7981 */ /* 0x0020a2000c1e1900 */
[----:B------:R-:W-:Y:S02]  /*0900*/  LOP3.LUT R15, R15, 0xfffffffc, RZ, 0xc0, !PT ;  /* 0xfffffffc0f0f7812 */ /* 0x000fe400078ec0ff */
[----:B------:R-:W-:Y:S02]  /*0910*/  IADD3.X R9, PT, PT, RZ, R23, RZ, P1, !PT ;  /* 0x00000017ff097210 */ /* 0x000fe40000ffe4ff */
[----:B------:R-:W-:Y:S02]  /*0920*/  IADD3.X R11, PT, PT, R5, R4, RZ, P0, !PT ;  /* 0x00000004050b7210 */ /* 0x000fe400007fe4ff */
[----:B------:R-:W-:-:S02]  /*0930*/  IADD3 R5, P1, PT, R21, 0xc, RZ ;  /* 0x0000000c15057810 */ /* 0x000fc40007f3e0ff */
[----:B------:R-:W-:Y:S01]  /*0940*/  IADD3 R14, P0, PT, R15, R2, RZ ;  /* 0x000000020f0e7210 */ /* 0x000fe20007f1e0ff */
[----:B------:R2:W3:Y:S01]  /*0950*/  LDG.E R12, desc[UR6][R10.64] ;  /* 0x000000060a0c7981 */ /* 0x0004e2000c1e1900 */
[----:B------:R-:W-:Y:S01]  /*0960*/  LOP3.LUT R15, R9, 0x3, RZ, 0xc0, !PT ;  /* 0x00000003090f7812 */ /* 0x000fe200078ec0ff */
[----:B------:R-:W-:Y:S01]  /*0970*/  IMAD.X R9, RZ, RZ, R23, P1 ;  /* 0x000000ffff097224 */ /* 0x000fe200008e0617 */
[----:B------:R-:W-:Y:S02]  /*0980*/  LOP3.LUT R5, R5, 0xfffffffc, RZ, 0xc0, !PT ;  /* 0xfffffffc05057812 */ /* 0x000fe400078ec0ff */
[----:B------:R-:W-:Y:S02]  /*0990*/  IADD3.X R15, PT, PT, R15, R4, RZ, P0, !PT ;  /* 0x000000040f0f7210 */ /* 0x000fe400007fe4ff */
[----:B0-----:R-:W-:Y:S02]  /*09a0*/  IADD3 R16, P0, PT, R5, R2, RZ ;  /* 0x0000000205107210 */ /* 0x001fe40007f1e0ff */
[----:B------:R-:W-:Y:S01]  /*09b0*/  LOP3.LUT R9, R9, 0x3, RZ, 0xc0, !PT ;  /* 0x0000000309097812 */ /* 0x000fe200078ec0ff */
[----:B------:R0:W4:Y:S03]  /*09c0*/  LDG.E R5, desc[UR6][R14.64] ;  /* 0x000000060e057981 */ /* 0x000126000c1e1900 */
[----:B------:R-:W-:-:S05]  /*09d0*/  IADD3.X R17, PT, PT, R9, R4, RZ, P0, !PT ;  /* 0x0000000409117210 */ /* 0x000fca00007fe4ff */
[----:B------:R-:W5:Y:S01]  /*09e0*/  LDG.E R9, desc[UR6][R16.64] ;  /* 0x0000000610097981 */ /* 0x000f62000c1e1900 */
[----:B------:R-:W-:Y:S02]  /*09f0*/  HFMA2 R22, -RZ, RZ, 0.96630859375, -0.0022525787353515625 ;  /* 0x3bbb989dff167431 */ /* 0x000fe400000001ff */
[----:B------:R-:W-:Y:S01]  /*0a00*/  IMAD.MOV.U32 R21, RZ, RZ, 0x437c0000 ;  /* 0x437c0000ff157424 */ /* 0x000fe200078e00ff */
[----:B------:R-:W-:Y:S02]  /*0a10*/  IADD3 R8, PT, PT, R8, 0x4, RZ ;  /* 0x0000000408087810 */ /* 0x000fe40007ffe0ff */
[----:B--2---:R-:W-:-:S04]  /*0a20*/  FFMA.SAT R10, R13, R22, 0.5 ;  /* 0x3f0000000d0a7423 */ /* 0x004fc80000002016 */
[----:B------:R-:W-:Y:S01]  /*0a30*/  FFMA.RM R10, R10, R21, 12582913 ;  /* 0x4b4000010a0a7423 */ /* 0x000fe20000004015 */
[----:B---3--:R-:W-:-:S03]  /*0a40*/  FFMA.SAT R11, R12, R22, 0.5 ;  /* 0x3f0000000c0b7423 */ /* 0x008fc60000002016 */
[----:B------:R-:W-:Y:S01]  /*0a50*/  FADD R18, R10, -12583039 ;  /* 0xcb40007f0a127421 */ /* 0x000fe20000000000 */
[----:B------:R-:W-:-:S03]  /*0a60*/  FFMA.RM R11, R11, R21, 12582913 ;  /* 0x4b4000010b0b7423 */ /* 0x000fc60000004015 */
[----:B------:R-:W-:Y:S01]  /*0a70*/  FFMA R18, R13, 1.4426950216293334961, -R18 ;  /* 0x3fb8aa3b0d127823 */ /* 0x000fe20000000812 */
[----:B0-----:R-:W-:Y:S01]  /*0a80*/  FADD R15, R11, -12583039 ;  /* 0xcb40007f0b0f7421 */ /* 0x001fe20000000000 */
[-C--:B----4-:R-:W-:Y:S02]  /*0a90*/  FFMA.SAT R20, R5, R22.reuse, 0.5 ;  /* 0x3f00000005147423 */ /* 0x090fe40000002016 */
[----:B------:R-:W-:Y:S01]  /*0aa0*/  FFMA R14, R13, 1.925963033500011079e-08, R18 ;  /* 0x32a570600d0e7823 */ /* 0x000fe20000000012 */
[----:B------:R-:W-:Y:S01]  /*0ab0*/  FFMA R15, R12, 1.4426950216293334961, -R15 ;  /* 0x3fb8aa3b0c0f7823 */ /* 0x000fe2000000080f */
[-C--:B------:R-:W-:Y:S01]  /*0ac0*/  FFMA.RM R13, R20, R21.reuse, 12582913 ;  /* 0x4b400001140d7423 */ /* 0x080fe20000004015 */
[----:B-----5:R-:W-:Y:S02]  /*0ad0*/  FFMA.SAT R17, R9, R22, 0.5 ;  /* 0x3f00000009117423 */ /* 0x020fe40000002016 */
[----:B------:R-:W-:Y:S01]  /*0ae0*/  FFMA R15, R12, 1.925963033500011079e-08, R15 ;  /* 0x32a570600c0f7823 */ /* 0x000fe2000000000f */
[----:B------:R-:W-:Y:S01]  /*0af0*/  FADD R16, R13, -12583039 ;  /* 0xcb40007f0d107421 */ /* 0x000fe20000000000 */
[----:B------:R-:W-:-:S03]  /*0b00*/  FFMA.RM R12, R17, R21, 12582913 ;  /* 0x4b400001110c7423 */ /* 0x000fc60000004015 */
[C---:B------:R-:W-:Y:S01]  /*0b10*/  FFMA R16, R5.reuse, 1.4426950216293334961, -R16 ;  /* 0x3fb8aa3b05107823 */ /* 0x040fe20000000810 */
[----:B------:R-:W-:Y:S01]  /*0b20*/  FADD R18, R12, -12583039 ;  /* 0xcb40007f0c127421 */ /* 0x000fe20000000000 */
[----:B------:R-:W0:Y:S02]  /*0b30*/  MUFU.EX2 R14, R14 ;  /* 0x0000000e000e7308 */ /* 0x000e240000000800 */
[----:B------:R-:W-:Y:S01]  /*0b40*/  FFMA R16, R5, 1.925963033500011079e-08, R16 ;  /* 0x32a5706005107823 */ /* 0x000fe20000000010 */
[----:B------:R-:W-:-:S05]  /*0b50*/  FFMA R18, R9, 1.4426950216293334961, -R18 ;  /* 0x3fb8aa3b09127823 */ /* 0x000fca0000000812 */
[----:B------:R-:W1:Y:S01]  /*0b60*/  MUFU.EX2 R15, R15 ;  /* 0x0000000f000f7308 */ /* 0x000e620000000800 */
[----:B------:R-:W-:Y:S01]  /*0b70*/  FFMA R18, R9, 1.925963033500011079e-08, R18 ;  /* 0x32a5706009127823 */ /* 0x000fe20000000012 */
[----:B------:R-:W-:-:S06]  /*0b80*/  SHF.L.U32 R10, R10, 0x17, RZ ;  /* 0x000000170a0a7819 */ /* 0x000fcc00000006ff */
[----:B------:R-:W2:Y:S01]  /*0b90*/  MUFU.EX2 R16, R16 ;  /* 0x0000001000107308 */ /* 0x000ea20000000800 */
[----:B------:R-:W-:Y:S01]  /*0ba0*/  SHF.L.U32 R11, R11, 0x17, RZ ;  /* 0x000000170b0b7819 */ /* 0x000fe200000006ff */
[----:B0-----:R-:W-:-:S06]  /*0bb0*/  FFMA R10, R10, R14, R19 ;  /* 0x0000000e0a0a7223 */ /* 0x001fcc0000000013 */
[----:B------:R-:W0:Y:S01]  /*0bc0*/  MUFU.EX2 R18, R18 ;  /* 0x0000001200127308 */ /* 0x000e220000000800 */
[----:B------:R-:W-:Y:S01]  /*0bd0*/  SHF.L.U32 R13, R13, 0x17, RZ ;  /* 0x000000170d0d7819 */ /* 0x000fe200000006ff */
[----:B-1----:R-:W-:Y:S01]  /*0be0*/  FFMA R10, R11, R15, R10 ;  /* 0x0000000f0b0a7223 */ /* 0x002fe2000000000a */
[----:B------:R-:W-:Y:S01]  /*0bf0*/  IMAD.SHL.U32 R19, R12, 0x800000, RZ ;  /* 0x008000000c137824 */ /* 0x000fe200078e00ff */
[----:B------:R-:W-:Y:S02]  /*0c00*/  MOV R9, RZ ;  /* 0x000000ff00097202 */ /* 0x000fe40000000f00 */
[----:B--2---:R-:W-:-:S04]  /*0c10*/  FFMA R10, R13, R16, R10 ;  /* 0x000000100d0a7223 */ /* 0x004fc8000000000a */
[----:B0-----:R-:W-:-:S07]  /*0c20*/  FFMA R19, R19, R18, R10 ;  /* 0x0000001213137223 */ /* 0x001fce000000000a */
.L_x_31:
[----:B------:R-:W-:Y:S05]  /*0c30*/  BRA.U !UP0, `(.L_x_30) ;  /* 0x0000000108d07547 */ /* 0x000fea000b800000 */
[----:B------:R-:W-:Y:S02]  /*0c40*/  UISETP.NE.U32.AND UP1, UPT, UR5, 0x1, UPT ;  /* 0x000000010500788c */ /* 0x000fe4000bf25070 */
[----:B------:R-:W-:Y:S02]  /*0c50*/  ULOP3.LUT UR4, UR4, 0x1, URZ, 0xc0, !UPT ;  /* 0x0000000104047892 */ /* 0x000fe4000f8ec0ff */
[----:B------:R-:W-:Y:S02]  /*0c60*/  UISETP.NE.AND.EX UP1, UPT, URZ, URZ, UPT, UP1 ;  /* 0x000000ffff00728c */ /* 0x000fe4000bf25310 */
[----:B------:R-:W-:-:S04]  /*0c70*/  UISETP.NE.U32.AND UP0, UPT, UR4, 0x1, UPT ;  /* 0x000000010400788c */ /* 0x000fc8000bf05070 */
[----:B------:R-:W-:-:S03]  /*0c80*/  UISETP.NE.U32.AND.EX UP0, UPT, URZ, URZ, UPT, UP0 ;  /* 0x000000ffff00728c */ /* 0x000fc6000bf05100 */
[----:B------:R-:W-:Y:S08]  /*0c90*/  BRA.U !UP1, `(.L_x_32) ;  /* 0x0000000109807547 */ /* 0x000ff0000b800000 */
[C---:B------:R-:W-:Y:S02]  /*0ca0*/  SHF.L.U32 R11, R8.reuse, 0x2, RZ ;  /* 0x00000002080b7819 */ /* 0x040fe400000006ff */
[----:B------:R-:W-:Y:S02]  /*0cb0*/  SHF.L.U64.HI R9, R8, 0x2, R9 ;  /* 0x0000000208097819 */ /* 0x000fe40000010209 */
[C---:B------:R-:W-:Y:S02]  /*0cc0*/  IADD3 R5, P1, PT, R11.reuse, 0x4, RZ ;  /* 0x000000040b057810 */ /* 0x040fe40007f3e0ff */
[----:B------:R-:W-:Y:S02]  /*0cd0*/  IADD3 R10, P0, PT, R11, R2, RZ ;  /* 0x000000020b0a7210 */ /* 0x000fe40007f1e0ff */
[----:B------:R-:W-:Y:S02]  /*0ce0*/  LOP3.LUT R5, R5, 0xfffffffc, RZ, 0xc0, !PT ;  /* 0xfffffffc05057812 */ /* 0x000fe400078ec0ff */
[----:B------:R-:W-:Y:S01]  /*0cf0*/  IADD3.X R11, PT, PT, R9, R4, RZ, P0, !PT ;  /* 0x00000004090b7210 */ /* 0x000fe200007fe4ff */
[----:B------:R-:W-:Y:S01]  /*0d00*/  IMAD.X R9, RZ, RZ, R9, P1 ;  /* 0x000000ffff097224 */ /* 0x000fe200008e0609 */
[----:B------:R-:W-:-:S03]  /*0d10*/  IADD3 R12, P0, PT, R5, R2, RZ ;  /* 0x00000002050c7210 */ /* 0x000fc60007f1e0ff */
[----:B-1----:R-:W2:Y:S01]  /*0d20*/  LDG.E R10, desc[UR6][R10.64] ;  /* 0x000000060a0a7981 */ /* 0x002ea2000c1e1900 */
[----:B------:R-:W-:-:S04]  /*0d30*/  LOP3.LUT R9, R9, 0x3, RZ, 0xc0, !PT ;  /* 0x0000000309097812 */ /* 0x000fc800078ec0ff */
[----:B------:R-:W-:-:S05]  /*0d40*/  IADD3.X R13, PT, PT, R9, R4, RZ, P0, !PT ;  /* 0x00000004090d7210 */ /* 0x000fca00007fe4ff */
[----:B------:R-:W3:Y:S01]  /*0d50*/  LDG.E R12, desc[UR6][R12.64] ;  /* 0x000000060c0c7981 */ /* 0x000ee2000c1e1900 */
[----:B------:R-:W-:Y:S01]  /*0d60*/  HFMA2 R5, -RZ, RZ, 0.96630859375, -0.0022525787353515625 ;  /* 0x3bbb989dff057431 */ /* 0x000fe200000001ff */
[----:B------:R-:W-:Y:S02]  /*0d70*/  MOV R14, 0x437c0000 ;  /* 0x437c0000000e7802 */ /* 0x000fe40000000f00 */
[----:B------:R-:W-:Y:S02]  /*0d80*/  IADD3 R8, PT, PT, R8, 0x2, RZ ;  /* 0x0000000208087810 */ /* 0x000fe40007ffe0ff */
[----:B--2---:R-:W-:-:S04]  /*0d90*/  FFMA.SAT R9, R10, R5, 0.5 ;  /* 0x3f0000000a097423 */ /* 0x004fc80000002005 */
[----:B------:R-:W-:Y:S01]  /*0da0*/  FFMA.RM R9, R9, R14, 12582913 ;  /* 0x4b40000109097423 */ /* 0x000fe2000000400e */
[----:B---3--:R-:W-:-:S03]  /*0db0*/  FFMA.SAT R5, R12, R5, 0.5 ;  /* 0x3f0000000c057423 */ /* 0x008fc60000002005 */
[----:B------:R-:W-:Y:S01]  /*0dc0*/  FADD R15, R9, -12583039 ;  /* 0xcb40007f090f7421 */ /* 0x000fe20000000000 */
[----:B------:R-:W-:-:S03]  /*0dd0*/  FFMA.RM R5, R5, R14, 12582913 ;  /* 0x4b40000105057423 */ /* 0x000fc6000000400e */
[----:B------:R-:W-:Y:S01]  /*0de0*/  FFMA R15, R10, 1.4426950216293334961, -R15 ;  /* 0x3fb8aa3b0a0f7823 */ /* 0x000fe2000000080f */
[----:B------:R-:W-:-:S03]  /*0df0*/  FADD R11, R5, -12583039 ;  /* 0xcb40007f050b7421 */ /* 0x000fc60000000000 */
[----:B------:R-:W-:Y:S01]  /*0e00*/  FFMA R15, R10, 1.925963033500011079e-08, R15 ;  /* 0x32a570600a0f7823 */ /* 0x000fe2000000000f */
[----:B------:R-:W-:-:S04]  /*0e10*/  FFMA R11, R12, 1.4426950216293334961, -R11 ;  /* 0x3fb8aa3b0c0b7823 */ /* 0x000fc8000000080b */
[----:B------:R-:W-:Y:S01]  /*0e20*/  FFMA R11, R12, 1.925963033500011079e-08, R11 ;  /* 0x32a570600c0b7823 */ /* 0x000fe2000000000b */
[----:B------:R-:W0:Y:S08]  /*0e30*/  MUFU.EX2 R15, R15 ;  /* 0x0000000f000f7308 */ /* 0x000e300000000800 */
[----:B------:R-:W1:Y:S01]  /*0e40*/  MUFU.EX2 R11, R11 ;  /* 0x0000000b000b7308 */ /* 0x000e620000000800 */
[----:B------:R-:W-:Y:S01]  /*0e50*/  SHF.L.U32 R10, R9, 0x17, RZ ;  /* 0x00000017090a7819 */ /* 0x000fe200000006ff */
[----:B------:R-:W-:-:S02]  /*0e60*/  IMAD.SHL.U32 R5, R5, 0x800000, RZ ;  /* 0x0080000005057824 */ /* 0x000fc400078e00ff */
[----:B------:R-:W-:Y:S02]  /*0e70*/  HFMA2 R9, -RZ, RZ, 0, 0 ;  /* 0x00000000ff097431 */ /* 0x000fe400000001ff */
[----:B0-----:R-:W-:-:S04]  /*0e80*/  FFMA R10, R10, R15, R19 ;  /* 0x0000000f0a0a7223 */ /* 0x001fc80000000013 */
[----:B-1----:R-:W-:-:S07]  /*0e90*/  FFMA R19, R5, R11, R10 ;  /* 0x0000000b05137223 */ /* 0x002fce000000000a */
.L_x_32:
[----:B------:R-:W-:Y:S05]  /*0ea0*/  BRA.U UP0, `(.L_x_30) ;  /* 0x0000000100347547 */ /* 0x000fea000b800000 */
[----:B------:R-:W-:-:S04]  /*0eb0*/  LEA R10, P0, R8, R2, 0x2 ;  /* 0x00000002080a7211 */ /* 0x000fc800078010ff */
[----:B------:R-:W-:-:S05]  /*0ec0*/  LEA.HI.X R11, R8, R4, R9, 0x2, P0 ;  /* 0x00000004080b7211 */ /* 0x000fca00000f1409 */
[----:B-1----:R-:W2:Y:S01]  /*0ed0*/  LDG.E R10, desc[UR6][R10.64] ;  /* 0x000000060a0a7981 */ /* 0x002ea2000c1e1900 */
[----:B------:R-:W-:Y:S01]  /*0ee0*/  HFMA2 R8, -RZ, RZ, 3.7421875, 0 ;  /* 0x437c0000ff087431 */ /* 0x000fe200000001ff */
[----:B------:R-:W-:-:S05]  /*0ef0*/  MOV R5, 0x3bbb989d ;  /* 0x3bbb989d00057802 */ /* 0x000fca0000000f00 */
[----:B--2---:R-:W-:-:S04]  /*0f00*/  FFMA.SAT R5, R10, R5, 0.5 ;  /* 0x3f0000000a057423 */ /* 0x004fc80000002005 */
[----:B------:R-:W-:-:S04]  /*0f10*/  FFMA.RM R5, R5, R8, 12582913 ;  /* 0x4b40000105057423 */ /* 0x000fc80000004008 */
[C---:B------:R-:W-:Y:S01]  /*0f20*/  FADD R9, R5.reuse, -12583039 ;  /* 0xcb40007f05097421 */ /* 0x040fe20000000000 */
[----:B------:R-:W-:-:S03]  /*0f30*/  IMAD.SHL.U32 R8, R5, 0x800000, RZ ;  /* 0x0080000005087824 */ /* 0x000fc600078e00ff */
[----:B------:R-:W-:-:S04]  /*0f40*/  FFMA R9, R10, 1.4426950216293334961, -R9 ;  /* 0x3fb8aa3b0a097823 */ /* 0x000fc80000000809 */
[----:B------:R-:W-:-:S06]  /*0f50*/  FFMA R9, R10, 1.925963033500011079e-08, R9 ;  /* 0x32a570600a097823 */ /* 0x000fcc0000000009 */
[----:B------:R-:W0:Y:S02]  /*0f60*/  MUFU.EX2 R9, R9 ;  /* 0x0000000900097308 */ /* 0x000e240000000800 */
[----:B0-----:R-:W-:-:S07]  /*0f70*/  FFMA R19, R8, R9, R19 ;  /* 0x0000000908137223 */ /* 0x001fce0000000013 */
.L_x_30:
[----:B------:R-:W-:Y:S02]  /*0f80*/  SHF.L.U32 R9, R0, 0x2, RZ ;  /* 0x0000000200097819 */ /* 0x000fe400000006ff */
[----:B------:R-:W-:Y:S02]  /*0f90*/  SHF.R.U32.HI R5, RZ, 0x1e, R0 ;  /* 0x0000001eff057819 */ /* 0x000fe40000011600 */
[----:B------:R-:W-:-:S04]  /*0fa0*/  IADD3 R2, P0, PT, R9, R2, RZ ;  /* 0x0000000209027210 */ /* 0x000fc80007f1e0ff */
[----:B------:R-:W-:-:S05]  /*0fb0*/  IADD3.X R3, PT, PT, R5, R4, RZ, P0, !PT ;  /* 0x0000000405037210 */ /* 0x000fca00007fe4ff */
[----:B-1----:R0:W2:Y:S01]  /*0fc0*/  LDG.E R2, desc[UR6][R2.64] ;  /* 0x0000000602027981 */ /* 0x0020a2000c1e1900 */
[----:B------:R-:W-:Y:S01]  /*0fd0*/  MOV R11, 0x3bbb989d ;  /* 0x3bbb989d000b7802 */ /* 0x000fe20000000f00 */
[----:B------:R-:W0:Y:S01]  /*0fe0*/  MUFU.RCP R4, R19 ;  /* 0x0000001300047308 */ /* 0x000e220000001000 */
[----:B------:R-:W-:Y:S01]  /*0ff0*/  MOV R13, 0x437c0000 ;  /* 0x437c0000000d7802 */ /* 0x000fe20000000f00 */
[----:B------:R-:W-:Y:S01]  /*1000*/  BSSY.RECONVERGENT B0, `(.L_x_33) ;  /* 0x0000014000007945 */ /* 0x000fe20003800200 */
[----:B0-----:R-:W-:-:S04]  /*1010*/  FFMA R3, R4, -R19, 1 ;  /* 0x3f80000004037423 */ /* 0x001fc80000000813 */
[----:B------:R-:W-:Y:S01]  /*1020*/  FFMA R3, R4, R3, R4 ;  /* 0x0000000304037223 */ /* 0x000fe20000000004 */
[----:B--2---:R-:W-:-:S04]  /*1030*/  FFMA.SAT R0, R2, R11, 0.5 ;  /* 0x3f00000002007423 */ /* 0x004fc8000000200b */
[----:B------:R-:W-:-:S04]  /*1040*/  FFMA.RM R0, R0, R13, 12582913 ;  /* 0x4b40000100007423 */ /* 0x000fc8000000400d */
[C---:B------:R-:W-:Y:S01]  /*1050*/  FADD R11, R0.reuse, -12583039 ;  /* 0xcb40007f000b7421 */ /* 0x040fe20000000000 */
[----:B------:R-:W-:-:S03]  /*1060*/  IMAD.SHL.U32 R0, R0, 0x800000, RZ ;  /* 0x0080000000007824 */ /* 0x000fc600078e00ff */
[----:B------:R-:W-:-:S04]  /*1070*/  FFMA R11, R2, 1.4426950216293334961, -R11 ;  /* 0x3fb8aa3b020b7823 */ /* 0x000fc8000000080b */
[----:B------:R-:W-:-:S06]  /*1080*/  FFMA R11, R2, 1.925963033500011079e-08, R11 ;  /* 0x32a57060020b7823 */ /* 0x000fcc000000000b */
[----:B------:R-:W0:Y:S02]  /*1090*/  MUFU.EX2 R11, R11 ;  /* 0x0000000b000b7308 */ /* 0x000e240000000800 */
[----:B0-----:R-:W-:-:S06]  /*10a0*/  FMUL R0, R0, R11 ;  /* 0x0000000b00007220 */ /* 0x001fcc0000400000 */
[----:B------:R-:W0:Y:S01]  /*10b0*/  FCHK P0, R0, R19 ;  /* 0x0000001300007302 */ /* 0x000e220000000000 */
[----:B------:R-:W-:-:S04]  /*10c0*/  FFMA R2, R0, R3, RZ ;  /* 0x0000000300027223 */ /* 0x000fc800000000ff */
[----:B------:R-:W-:-:S04]  /*10d0*/  FFMA R4, R2, -R19, R0 ;  /* 0x8000001302047223 */ /* 0x000fc80000000000 */
[----:B------:R-:W-:Y:S01]  /*10e0*/  FFMA R13, R3, R4, R2 ;  /* 0x00000004030d7223 */ /* 0x000fe20000000002 */
[----:B0-----:R-:W-:Y:S06]  /*10f0*/  @!P0 BRA `(.L_x_34) ;  /* 0x0000000000108947 */ /* 0x001fec0003800000 */
[----:B------:R-:W-:Y:S02]  /*1100*/  MOV R3, R19 ;  /* 0x0000001300037202 */ /* 0x000fe40000000f00 */
[----:B------:R-:W-:-:S07]  /*1110*/  MOV R2, 0x1130 ;  /* 0x0000113000027802 */ /* 0x000fce0000000f00 */
[----:B------:R-:W-:Y:S05]  /*1120*/  CALL.REL.NOINC `($__internal_1_$__cuda_sm3x_div_rn_noftz_f32_slowpath) ;  /* 0x00000000002c7944 */ /* 0x000fea0003c00000 */
[----:B------:R-:W-:-:S07]  /*1130*/  MOV R13, R0 ;  /* 0x00000000000d7202 */ /* 0x000fce0000000f00 */
.L_x_34:
[----:B------:R-:W-:Y:S05]  /*1140*/  BSYNC.RECONVERGENT B0 ;  /* 0x0000000000007941 */ /* 0x000fea0003800200 */
.L_x_33:
[----:B------:R-:W0:Y:S01]  /*1150*/  LDC.64 R2, c[0x0][0x3c8] ;  /* 0x0000f200ff027b82 */ /* 0x000e220000000a00 */
[----:B------:R-:W1:Y:S02]  /*1160*/  LDCU.64 UR4, c[0x0][0x3a8] ;  /* 0x00007500ff0477ac */ /* 0x000e640008000a00 */
[----:B-1----:R-:W-:-:S04]  /*1170*/  IMAD R6, R6, UR4, RZ ;  /* 0x0000000406067c24 */ /* 0x002fc8000f8e02ff */
[C---:B------:R-:W-:Y:S02]  /*1180*/  IMAD R6, R7.reuse, UR5, R6 ;  /* 0x0000000507067c24 */ /* 0x040fe4000f8e0206 */
[----:B0-----:R-:W-:-:S03]  /*1190*/  IMAD.WIDE.U32 R2, R7, UR4, R2 ;  /* 0x0000000407027c25 */ /* 0x001fc6000f8e0002 */
[----:B------:R-:W-:-:S04]  /*11a0*/  IADD3 R2, P0, PT, R9, R2, RZ ;  /* 0x0000000209027210 */ /* 0x000fc80007f1e0ff */
[----:B------:R-:W-:-:S05]  /*11b0*/  IADD3.X R3, PT, PT, R5, R3, R6, P0, !PT ;  /* 0x0000000305037210 */ /* 0x000fca00007fe406 */
[----:B------:R-:W-:Y:S01]  /*11c0*/  STG.E desc[UR6][R2.64], R13 ;  /* 0x0000000d02007986 */ /* 0x000fe2000c101906 */
[----:B------:R-:W-:Y:S05]  /*11d0*/  EXIT ;  /* 0x000000000000794d */ /* 0x000fea0003800000 */
        .weak           $__internal_1_$__cuda_sm3x_div_rn_noftz_f32_slowpath
        .type           $__internal_1_$__cuda_sm3x_div_rn_noftz_f32_slowpath,@function
        .size           $__internal_1_$__cuda_sm3x_div_rn_noftz_f32_slowpath,(.L_x_88 - $__internal_1_$__cuda_sm3x_div_rn_noftz_f32_slowpath)
$__internal_1_$__cuda_sm3x_div_rn_noftz_f32_slowpath:
[----:B------:R-:W-:Y:S01]  /*11e0*/  SHF.R.U32.HI R8, RZ, 0x17, R3 ;  /* 0x00000017ff087819 */ /* 0x000fe20000011603 */
[----:B------:R-:W-:Y:S01]  /*11f0*/  BSSY.RECONVERGENT B1, `(.L_x_35) ;  /* 0x0000063000017945 */ /* 0x000fe20003800200 */
[--C-:B------:R-:W-:Y:S01]  /*1200*/  SHF.R.U32.HI R4, RZ, 0x17, R0.reuse ;  /* 0x00000017ff047819 */ /* 0x100fe20000011600 */
[----:B------:R-:W-:Y:S01]  /*1210*/  IMAD.MOV.U32 R10, RZ, RZ, R0 ;  /* 0x000000ffff0a7224 */ /* 0x000fe200078e0000 */
[----:B------:R-:W-:Y:S02]  /*1220*/  LOP3.LUT R14, R8, 0xff, RZ, 0xc0, !PT ;  /* 0x000000ff080e7812 */ /* 0x000fe400078ec0ff */
[----:B------:R-:W-:Y:S02]  /*1230*/  LOP3.LUT R8, R4, 0xff, RZ, 0xc0, !PT ;  /* 0x000000ff04087812 */ /* 0x000fe400078ec0ff */
[----:B------:R-:W-:Y:S02]  /*1240*/  IADD3 R12, PT, PT, R14, -0x1, RZ ;  /* 0xffffffff0e0c7810 */ /* 0x000fe40007ffe0ff */
[----:B------:R-:W-:-:S02]  /*1250*/  IADD3 R11, PT, PT, R8, -0x1, RZ ;  /* 0xffffffff080b7810 */ /* 0x000fc40007ffe0ff */
[----:B------:R-:W-:-:S04]  /*1260*/  ISETP.GT.U32.AND P0, PT, R12, 0xfd, PT ;  /* 0x000000fd0c00780c */ /* 0x000fc80003f04070 */
[----:B------:R-:W-:-:S13]  /*1270*/  ISETP.GT.U32.OR P0, PT, R11, 0xfd, P0 ;  /* 0x000000fd0b00780c */ /* 0x000fda0000704470 */
[----:B------:R-:W-:Y:S01]  /*1280*/  @!P0 MOV R4, RZ ;  /* 0x000000ff00048202 */ /* 0x000fe20000000f00 */
[----:B------:R-:W-:Y:S06]  /*1290*/  @!P0 BRA `(.L_x_36) ;  /* 0x00000000005c8947 */ /* 0x000fec0003800000 */
[----:B------:R-:W-:Y:S02]  /*12a0*/  FSETP.GTU.FTZ.AND P1, PT, |R3|, +INF , PT ;  /* 0x7f8000000300780b */ /* 0x000fe40003f3c200 */
[----:B------:R-:W-:-:S04]  /*12b0*/  FSETP.GTU.FTZ.AND P0, PT, |R0|, +INF , PT ;  /* 0x7f8000000000780b */ /* 0x000fc80003f1c200 */
[----:B------:R-:W-:-:S13]  /*12c0*/  PLOP3.LUT P0, PT, P0, P1, PT, 0xf8, 0x8f ;  /* 0x00000000008f781c */ /* 0x000fda0000703f70 */
[----:B------:R-:W-:Y:S05]  /*12d0*/  @P0 BRA `(.L_x_37) ;  /* 0x00000004004c0947 */ /* 0x000fea0003800000 */
[----:B------:R-:W-:-:S13]  /*12e0*/  LOP3.LUT P0, RZ, R3, 0x7fffffff, R10, 0xc8, !PT ;  /* 0x7fffffff03ff7812 */ /* 0x000fda000780c80a */
[----:B------:R-:W-:Y:S05]  /*12f0*/  @!P0 BRA `(.L_x_38) ;  /* 0x00000004003c8947 */ /* 0x000fea0003800000 */
[C---:B------:R-:W-:Y:S02]  /*1300*/  FSETP.NEU.FTZ.AND P2, PT, |R0|.reuse, +INF , PT ;  /* 0x7f8000000000780b */ /* 0x040fe40003f5d200 */
[----:B------:R-:W-:Y:S02]  /*1310*/  FSETP.NEU.FTZ.AND P1, PT, |R3|, +INF , PT ;  /* 0x7f8000000300780b */ /* 0x000fe40003f3d200 */
[----:B------:R-:W-:-:S11]  /*1320*/  FSETP.NEU.FTZ.AND P0, PT, |R0|, +INF , PT ;  /* 0x7f8000000000780b */ /* 0x000fd60003f1d200 */
[----:B------:R-:W-:Y:S05]  /*1330*/  @!P1 BRA !P2, `(.L_x_38) ;  /* 0x00000004002c9947 */ /* 0x000fea0005000000 */
[----:B------:R-:W-:-:S04]  /*1340*/  LOP3.LUT P2, RZ, R10, 0x7fffffff, RZ, 0xc0, !PT ;  /* 0x7fffffff0aff7812 */ /* 0x000fc8000784c0ff */
[----:B------:R-:W-:-:S13]  /*1350*/  PLOP3.LUT P1, PT, P1, P2, PT, 0x2f, 0xf2 ;  /* 0x0000000000f2781c */ /* 0x000fda0000f24577 */
[----:B------:R-:W-:Y:S05]  /*1360*/  @P1 BRA `(.L_x_39) ;  /* 0x0000000400181947 */ /* 0x000fea0003800000 */
[----:B------:R-:W-:-:S04]  /*1370*/  LOP3.LUT P1, RZ, R3, 0x7fffffff, RZ, 0xc0, !PT ;  /* 0x7fffffff03ff7812 */ /* 0x000fc8000782c0ff */
[----:B------:R-:W-:-:S13]  /*1380*/  PLOP3.LUT P0, PT, P0, P1, PT, 0x2f, 0xf2 ;  /* 0x0000000000f2781c */ /* 0x000fda0000702577 */
[----:B------:R-:W-:Y:S05]  /*1390*/  @P0 BRA `(.L_x_40) ;  /* 0x0000000400000947 */ /* 0x000fea0003800000 */
[----:B------:R-:W-:Y:S02]  /*13a0*/  ISETP.GE.AND P0, PT, R11, RZ, PT ;  /* 0x000000ff0b00720c */ /* 0x000fe40003f06270 */
[----:B------:R-:W-:-:S11]  /*13b0*/  ISETP.GE.AND P1, PT, R12, RZ, PT ;  /* 0x000000ff0c00720c */ /* 0x000fd60003f26270 */
[----:B------:R-:W-:Y:S01]  /*13c0*/  @P0 MOV R4, RZ ;  /* 0x000000ff00040202 */ /* 0x000fe20000000f00 */
[----:B------:R-:W-:Y:S01]  /*13d0*/  @!P0 FFMA R10, R0, 1.84467440737095516160e+19, RZ ;  /* 0x5f800000000a8823 */ /* 0x000fe200000000ff */
[----:B------:R-:W-:Y:S01]  /*13e0*/  @!P0 MOV R4, 0xffffffc0 ;  /* 0xffffffc000048802 */ /* 0x000fe20000000f00 */
[----:B------:R-:W-:-:S03]  /*13f0*/  @!P1 FFMA R3, R3, 1.84467440737095516160e+19, RZ ;  /* 0x5f80000003039823 */ /* 0x000fc600000000ff */
[----:B------:R-:W-:-:S07]  /*1400*/  @!P1 IADD3 R4, PT, PT, R4, 0x40, RZ ;  /* 0x0000004004049810 */ /* 0x000fce0007ffe0ff */
.L_x_36:
[----:B------:R-:W-:Y:S01]  /*1410*/  LEA R0, R14, 0xc0800000, 0x17 ;  /* 0xc08000000e007811 */ /* 0x000fe200078eb8ff */
[----:B------:R-:W-:Y:S04]  /*1420*/  BSSY.RECONVERGENT B2, `(.L_x_41) ;  /* 0x0000036000027945 */ /* 0x000fe80003800200 */
[----:B------:R-:W-:Y:S01]  /*1430*/  IMAD.IADD R11, R3, 0x1, -R0 ;  /* 0x00000001030b7824 */ /* 0x000fe200078e0a00 */
[----:B------:R-:W-:-:S03]  /*1440*/  IADD3 R3, PT, PT, R8, -0x7f, RZ ;  /* 0xffffff8108037810 */ /* 0x000fc60007ffe0ff */
[----:B------:R0:W1:Y:S01]  /*1450*/  MUFU.RCP R12, R11 ;  /* 0x0000000b000c7308 */ /* 0x0000620000001000 */
[----:B------:R-:W-:Y:S01]  /*1460*/  FADD.FTZ R13, -R11, -RZ ;  /* 0x800000ff0b0d7221 */ /* 0x000fe20000010100 */
[C---:B------:R-:W-:Y:S01]  /*1470*/  IMAD R0, R3.reuse, -0x800000, R10 ;  /* 0xff80000003007824 */ /* 0x040fe200078e020a */
[----:B0-----:R-:W-:-:S04]  /*1480*/  IADD3 R11, PT, PT, R3, 0x7f, -R14 ;  /* 0x0000007f030b7810 */ /* 0x001fc80007ffe80e */
[----:B------:R-:W-:Y:S01]  /*1490*/  IADD3 R11, PT, PT, R11, R4, RZ ;  /* 0x000000040b0b7210 */ /* 0x000fe20007ffe0ff */
[----:B-1----:R-:W-:-:S04]  /*14a0*/  FFMA R15, R12, R13, 1 ;  /* 0x3f8000000c0f7423 */ /* 0x002fc8000000000d */
[----:B------:R-:W-:-:S04]  /*14b0*/  FFMA R17, R12, R15, R12 ;  /* 0x0000000f0c117223 */ /* 0x000fc8000000000c */
[----:B------:R-:W-:-:S04]  /*14c0*/  FFMA R8, R0, R17, RZ ;  /* 0x0000001100087223 */ /* 0x000fc800000000ff */
[----:B------:R-:W-:-:S04]  /*14d0*/  FFMA R15, R13, R8, R0 ;  /* 0x000000080d0f7223 */ /* 0x000fc80000000000 */
[----:B------:R-:W-:-:S04]  /*14e0*/  FFMA R10, R17, R15, R8 ;  /* 0x0000000f110a7223 */ /* 0x000fc80000000008 */
[----:B------:R-:W-:-:S04]  /*14f0*/  FFMA R13, R13, R10, R0 ;  /* 0x0000000a0d0d7223 */ /* 0x000fc80000000000 */
[----:B------:R-:W-:-:S05]  /*1500*/  FFMA R0, R17, R13, R10 ;  /* 0x0000000d11007223 */ /* 0x000fca000000000a */
[----:B------:R-:W-:-:S04]  /*1510*/  SHF.R.U32.HI R3, RZ, 0x17, R0 ;  /* 0x00000017ff037819 */ /* 0x000fc80000011600 */
[----:B------:R-:W-:-:S04]  /*1520*/  LOP3.LUT R3, R3, 0xff, RZ, 0xc0, !PT ;  /* 0x000000ff03037812 */ /* 0x000fc800078ec0ff */
[----:B------:R-:W-:-:S04]  /*1530*/  IADD3 R12, PT, PT, R3, R11, RZ ;  /* 0x0000000b030c7210 */ /* 0x000fc80007ffe0ff */
[----:B------:R-:W-:-:S04]  /*1540*/  IADD3 R3, PT, PT, R12, -0x1, RZ ;  /* 0xffffffff0c037810 */ /* 0x000fc80007ffe0ff */
        /* <DEDUP_REMOVED lines=10> */
[C---:B------:R-:W-:Y:S02]  /*15f0*/  VIADD R11, R12.reuse, 0x20 ;  /* 0x000000200c0b7836 */ /* 0x040fe40000000000 */
[-CC-:B------:R-:W-:Y:S01]  /*1600*/  FFMA.RM R4, R17, R13.reuse, R10.reuse ;  /* 0x0000000d11047223 */ /* 0x180fe2000000400a */
[C---:B------:R-:W-:Y:S02]  /*1610*/  ISETP.NE.AND P2, PT, R12.reuse, RZ, PT ;  /* 0x000000ff0c00720c */ /* 0x040fe40003f45270 */
[----:B------:R-:W-:Y:S01]  /*1620*/  LOP3.LUT R8, R3, 0x7fffff, RZ, 0xc0, !PT ;  /* 0x007fffff03087812 */ /* 0x000fe200078ec0ff */
[----:B------:R-:W-:Y:S01]  /*1630*/  FFMA.RP R3, R17, R13, R10 ;  /* 0x0000000d11037223 */ /* 0x000fe2000000800a */
        /* <DEDUP_REMOVED lines=12> */
[----:B------:R-:W-:-:S04]  /*1700*/  LOP3.LUT R4, R4, R3, RZ, 0xc0, !PT ;  /* 0x0000000304047212 */ /* 0x000fc800078ec0ff */
[----:B------:R-:W-:-:S04]  /*1710*/  IADD3 R11, PT, PT, R11, R4, RZ ;  /* 0x000000040b0b7210 */ /* 0x000fc80007ffe0ff */
[----:B------:R-:W-:Y:S01]  /*1720*/  LOP3.LUT R0, R11, R0, RZ, 0xfc, !PT ;  /* 0x000000000b007212 */ /* 0x000fe200078efcff */
[----:B------:R-:W-:Y:S06]  /*1730*/  BRA `(.L_x_44) ;  /* 0x0000000000107947 */ /* 0x000fec0003800000 */
.L_x_43:
[----:B------:R-:W-:-:S04]  /*1740*/  LOP3.LUT R0, R0, 0x80000000, RZ, 0xc0, !PT ;  /* 0x8000000000007812 */ /* 0x000fc800078ec0ff */
[----:B------:R-:W-:Y:S01]  /*1750*/  LOP3.LUT R0, R0, 0x7f800000, RZ, 0xfc, !PT ;  /* 0x7f80000000007812 */ /* 0x000fe200078efcff */
[----:B------:R-:W-:Y:S06]  /*1760*/  BRA `(.L_x_44) ;  /* 0x0000000000047947 */ /* 0x000fec0003800000 */
.L_x_42:
[----:B------:R-:W-:-:S07]  /*1770*/  LEA R0, R11, R0, 0x17 ;  /* 0x000000000b007211 */ /* 0x000fce00078eb8ff */
.L_x_44:
[----:B------:R-:W-:Y:S05]  /*1780*/  BSYNC.RECONVERGENT B2 ;  /* 0x0000000000027941 */ /* 0x000fea0003800200 */
.L_x_41:
[----:B------:R-:W-:Y:S05]  /*1790*/  BRA `(.L_x_45) ;  /* 0x0000000000207947 */ /* 0x000fea0003800000 */
.L_x_40:
[----:B------:R-:W-:-:S04]  /*17a0*/  LOP3.LUT R0, R3, 0x80000000, R10, 0x48, !PT ;  /* 0x8000000003007812 */ /* 0x000fc800078e480a */
[----:B------:R-:W-:Y:S01]  /*17b0*/  LOP3.LUT R0, R0, 0x7f800000, RZ, 0xfc, !PT ;  /* 0x7f80000000007812 */ /* 0x000fe200078efcff */
[----:B------:R-:W-:Y:S06]  /*17c0*/  BRA `(.L_x_45) ;  /* 0x0000000000147947 */ /* 0x000fec0003800000 */
.L_x_39:
[----:B------:R-:W-:Y:S01]  /*17d0*/  LOP3.LUT R0, R3, 0x80000000, R10, 0x48, !PT ;  /* 0x8000000003007812 */ /* 0x000fe200078e480a */
[----:B------:R-:W-:Y:S06]  /*17e0*/  BRA `(.L_x_45) ;  /* 0x00000000000c7947 */ /* 0x000fec0003800000 */
.L_x_38:
[----:B------:R-:W0:Y:S01]  /*17f0*/  MUFU.RSQ R0, -QNAN ;  /* 0xffc0000000007908 */ /* 0x000e220000001400 */
[----:B------:R-:W-:Y:S05]  /*1800*/  BRA `(.L_x_45) ;  /* 0x0000000000047947 */ /* 0x000fea0003800000 */
.L_x_37:
[----:B------:R-:W-:-:S07]  /*1810*/  FADD.FTZ R0, R0, R3 ;  /* 0x0000000300007221 */ /* 0x000fce0000010000 */
.L_x_45:
[----:B------:R-:W-:Y:S05]  /*1820*/  BSYNC.RECONVERGENT B1 ;  /* 0x0000000000017941 */ /* 0x000fea0003800200 */
.L_x_35:
[----:B------:R-:W-:-:S04]  /*1830*/  HFMA2 R3, -RZ, RZ, 0, 0 ;  /* 0x00000000ff037431 */ /* 0x000fc800000001ff */
[----:B0-----:R-:W-:Y:S05]  /*1840*/  RET.REL.NODEC R2 `(_Z14softmax_kernel8c_matrixS_) ;  /* 0xffffffe402ec7950 */ /* 0x001fea0003c3ffff */
.L_x_46:
        /* <DEDUP_REMOVED lines=11> */
.L_x_88:


//--------------------- .text._Z15relu_derivative8c_matrixS_ --------------------------
	.section	.text._Z15relu_derivative8c_matrixS_,"ax",@progbits
	.align	128
        .global         _Z15relu_derivative8c_matrixS_
        .type           _Z15relu_derivative8c_matrixS_,@function
        .size           _Z15relu_derivative8c_matrixS_,(.L_x_98 - _Z15relu_derivative8c_matrixS_)
        .other          _Z15relu_derivative8c_matrixS_,@"STO_CUDA_ENTRY STV_DEFAULT"
_Z15relu_derivative8c_matrixS_:
.text._Z15relu_derivative8c_matrixS_:
        /* <DEDUP_REMOVED lines=18> */
[----:B------:R-:W1:Y:S01]  /*0120*/  LDCU.64 UR6, c[0x0][0x380] ;  /* 0x00007000ff0677ac */ /* 0x000e620008000a00 */
[----:B------:R-:W-:Y:S01]  /*0130*/  IMAD.SHL.U32 R9, R0, 0x4, RZ ;  /* 0x0000000400097824 */ /* 0x000fe200078e00ff */
[----:B------:R-:W-:Y:S01]  /*0140*/  SHF.R.U32.HI R11, RZ, 0x1e, R0 ;  /* 0x0000001eff0b7819 */ /* 0x000fe20000011600 */
[----:B------:R-:W2:Y:S01]  /*0150*/  LDCU.64 UR4, c[0x0][0x358] ;  /* 0x00006b00ff0477ac */ /* 0x000ea20008000a00 */
[----:B-1----:R-:W-:-:S04]  /*0160*/  IMAD R4, R6, UR6, RZ ;  /* 0x0000000606047c24 */ /* 0x002fc8000f8e02ff */
[C---:B------:R-:W-:Y:S02]  /*0170*/  IMAD R4, R7.reuse, UR7, R4 ;  /* 0x0000000707047c24 */ /* 0x040fe4000f8e0204 */
[----:B0-----:R-:W-:Y:S01]  /*0180*/  IMAD.WIDE.U32 R2, R7, UR6, R2 ;  /* 0x0000000607027c25 */ /* 0x001fe2000f8e0002 */
[----:B------:R-:W0:Y:S02]  /*0190*/  LDCU.64 UR6, c[0x0][0x3a8] ;  /* 0x00007500ff0677ac */ /* 0x000e240008000a00 */
[----:B------:R-:W-:-:S04]  /*01a0*/  IADD3 R2, P0, PT, R9, R2, RZ ;  /* 0x0000000209027210 */ /* 0x000fc80007f1e0ff */
[----:B------:R-:W-:Y:S02]  /*01b0*/  IADD3.X R3, PT, PT, R11, R3, R4, P0, !PT ;  /* 0x000000030b037210 */ /* 0x000fe400007fe404 */
[----:B------:R-:W1:Y:S03]  /*01c0*/  LDC.64 R4, c[0x0][0x3c8] ;  /* 0x0000f200ff047b82 */ /* 0x000e660000000a00 */
[----:B--2---:R-:W2:Y:S01]  /*01d0*/  LDG.E R2, desc[UR4][R2.64] ;  /* 0x0000000402027981 */ /* 0x004ea2000c1e1900 */
[----:B0-----:R-:W-:-:S04]  /*01e0*/  IMAD R6, R6, UR6, RZ ;  /* 0x0000000606067c24 */ /* 0x001fc8000f8e02ff */
[C---:B------:R-:W-:Y:S02]  /*01f0*/  IMAD R6, R7.reuse, UR7, R6 ;  /* 0x0000000707067c24 */ /* 0x040fe4000f8e0206 */
[----:B-1----:R-:W-:-:S03]  /*0200*/  IMAD.WIDE.U32 R4, R7, UR6, R4 ;  /* 0x0000000607047c25 */ /* 0x002fc6000f8e0004 */
[----:B------:R-:W-:-:S04]  /*0210*/  IADD3 R4, P0, PT, R9, R4, RZ ;  /* 0x0000000409047210 */ /* 0x000fc80007f1e0ff */
[----:B------:R-:W-:Y:S02]  /*0220*/  IADD3.X R5, PT, PT, R11, R5, R6, P0, !PT ;  /* 0x000000050b057210 */ /* 0x000fe400007fe406 */
[----:B--2---:R-:W-:-:S05]  /*0230*/  FSET.BF.GEU.AND R7, R2, RZ, PT ;  /* 0x000000ff0207720a */ /* 0x004fca000380e000 */
[----:B------:R-:W-:Y:S01]  /*0240*/  STG.E desc[UR4][R4.64], R7 ;  /* 0x0000000704007986 */ /* 0x000fe2000c101904 */
[----:B------:R-:W-:Y:S05]  /*0250*/  EXIT ;  /* 0x000000000000794d */ /* 0x000fea0003800000 */
.L_x_47:
        /* <DEDUP_REMOVED lines=10> */
.L_x_98:


//--------------------- .text._Z14elementwisemul8c_matrixS_S_ --------------------------
	.section	.text._Z14elementwisemul8c_matrixS_S_,"ax",@progbits
	.align	128
        .global         _Z14elementwisemul8c_matrixS_S_
        .type           _Z14elementwisemul8c_matrixS_S_,@function
        .size           _Z14elementwisemul8c_matrixS_S_,(.L_x_99 - _Z14elementwisemul8c_matrixS_S_)
        .other          _Z14elementwisemul8c_matrixS_S_,@"STO_CUDA_ENTRY STV_DEFAULT"
_Z14elementwisemul8c_matrixS_S_:
.text._Z14elementwisemul8c_matrixS_S_:
        /* <DEDUP_REMOVED lines=19> */
[----:B------:R-:W-:Y:S02]  /*0130*/  SHF.L.U32 R11, R0, 0x2, RZ ;  /* 0x00000002000b7819 */ /* 0x000fe400000006ff */
[----:B------:R-:W-:Y:S01]  /*0140*/  SHF.R.U32.HI R13, RZ, 0x1e, R0 ;  /* 0x0000001eff0d7819 */ /* 0x000fe20000011600 */
[----:B------:R-:W2:Y:S03]  /*0150*/  LDCU.64 UR6, c[0x0][0x380] ;  /* 0x00007000ff0677ac */ /* 0x000ea60008000a00 */
[----:B------:R-:W3:Y:S01]  /*0160*/  LDC.64 R2, c[0x0][0x3a0] ;  /* 0x0000e800ff027b82 */ /* 0x000ee20000000a00 */
[----:B------:R-:W4:Y:S01]  /*0170*/  LDCU.64 UR4, c[0x0][0x358] ;  /* 0x00006b00ff0477ac */ /* 0x000f220008000a00 */
[----:B-1----:R-:W-:-:S02]  /*0180*/  IMAD R10, R8, UR8, RZ ;  /* 0x00000008080a7c24 */ /* 0x002fc4000f8e02ff */
[----:B--2---:R-:W-:Y:S02]  /*0190*/  IMAD R6, R8, UR6, RZ ;  /* 0x0000000608067c24 */ /* 0x004fe4000f8e02ff */
[----:B0-----:R-:W-:-:S04]  /*01a0*/  IMAD.WIDE.U32 R4, R9, UR8, R4 ;  /* 0x0000000809047c25 */ /* 0x001fc8000f8e0004 */
[----:B------:R-:W-:Y:S01]  /*01b0*/  IMAD R10, R9, UR9, R10 ;  /* 0x00000009090a7c24 */ /* 0x000fe2000f8e020a */
[----:B------:R-:W-:Y:S01]  /*01c0*/  IADD3 R4, P1, PT, R11, R4, RZ ;  /* 0x000000040b047210 */ /* 0x000fe20007f3e0ff */
[C---:B------:R-:W-:Y:S02]  /*01d0*/  IMAD R6, R9.reuse, UR7, R6 ;  /* 0x0000000709067c24 */ /* 0x040fe4000f8e0206 */
[----:B---3--:R-:W-:Y:S01]  /*01e0*/  IMAD.WIDE.U32 R2, R9, UR6, R2 ;  /* 0x0000000609027c25 */ /* 0x008fe2000f8e0002 */
[----:B------:R-:W-:Y:S01]  /*01f0*/  IADD3.X R5, PT, PT, R13, R5, R10, P1, !PT ;  /* 0x000000050d057210 */ /* 0x000fe20000ffe40a */
[----:B------:R-:W0:Y:S01]  /*0200*/  LDCU.64 UR6, c[0x0][0x3d0] ;  /* 0x00007a00ff0677ac */ /* 0x000e220008000a00 */
[----:B------:R-:W-:-:S04]  /*0210*/  IADD3 R2, P0, PT, R11, R2, RZ ;  /* 0x000000020b027210 */ /* 0x000fc80007f1e0ff */
[----:B----4-:R-:W2:Y:S01]  /*0220*/  LDG.E R5, desc[UR4][R4.64] ;  /* 0x0000000404057981 */ /* 0x010ea2000c1e1900 */
        /* <DEDUP_REMOVED lines=8> */
[----:B--2---:R-:W-:-:S05]  /*02b0*/  FMUL R9, R2, R5 ;  /* 0x0000000502097220 */ /* 0x004fca0000400000 */
[----:B------:R-:W-:Y:S01]  /*02c0*/  STG.E desc[UR4][R6.64], R9 ;  /* 0x0000000906007986 */ /* 0x000fe2000c101904 */
[----:B------:R-:W-:Y:S05]  /*02d0*/  EXIT ;  /* 0x000000000000794d */ /* 0x000fea0003800000 */
.L_x_48:
        /* <DEDUP_REMOVED lines=10> */
.L_x_99:


//--------------------- .text._Z18sigmoid_derivativePfS_m --------------------------
	.section	.text._Z18sigmoid_derivativePfS_m,"ax",@progbits
	.align	128
        .global         _Z18sigmoid_derivativePfS_m
        .type           _Z18sigmoid_derivativePfS_m,@function
        .size           _Z18sigmoid_derivativePfS_m,(.L_x_89 - _Z18sigmoid_derivativePfS_m)
        .other          _Z18sigmoid_derivativePfS_m,@"STO_CUDA_ENTRY STV_DEFAULT"
_Z18sigmoid_derivativePfS_m:
.text._Z18sigmoid_derivativePfS_m:
[----:B------:R-:W-:Y:S01]  /*0000*/  LDC R1, c[0x0][0x37c] ;  /* 0x0000df00ff017b82 */ /* 0x000fe20000000800 */
[----:B------:R-:W0:Y:S07]  /*0010*/  S2R R0, SR_TID.X ;  /* 0x0000000000007919 */ /* 0x000e2e0000002100 */
[----:B------:R-:W0:Y:S01]  /*0020*/  S2UR UR4, SR_CTAID.X ;  /* 0x00000000000479c3 */ /* 0x000e220000002500 */
[----:B------:R-:W1:Y:S07]  /*0030*/  LDCU.64 UR6, c[0x0][0x390] ;  /* 0x00007200ff0677ac */ /* 0x000e6e0008000a00 */
[----:B------:R-:W0:Y:S02]  /*0040*/  LDC R3, c[0x0][0x360] ;  /* 0x0000d800ff037b82 */ /* 0x000e240000000800 */
[----:B0-----:R-:W-:-:S05]  /*0050*/  IMAD R3, R3, UR4, R0 ;  /* 0x0000000403037c24 */ /* 0x001fca000f8e0200 */
[----:B-1----:R-:W-:Y:S02]  /*0060*/  ISETP.GE.U32.AND P0, PT, R3, UR6, PT ;  /* 0x0000000603007c0c */ /* 0x002fe4000bf06070 */
[----:B------:R-:W-:-:S04]  /*0070*/  SHF.R.S32.HI R0, RZ, 0x1f, R3 ;  /* 0x0000001fff007819 */ /* 0x000fc80000011403 */
[----:B------:R-:W-:-:S13]  /*0080*/  ISETP.GE.U32.AND.EX P0, PT, R0, UR7, PT, P0 ;  /* 0x0000000700007c0c */ /* 0x000fda000bf06100 */
[----:B------:R-:W-:Y:S05]  /*0090*/  @P0 EXIT ;  /* 0x000000000000094d */ /* 0x000fea0003800000 */
[----:B------:R-:W0:Y:S01]  /*00a0*/  LDCU.64 UR6, c[0x0][0x380] ;  /* 0x00007000ff0677ac */ /* 0x000e220008000a00 */
[C---:B------:R-:W-:Y:S01]  /*00b0*/  IMAD.SHL.U32 R4, R3.reuse, 0x4, RZ ;  /* 0x0000000403047824 */ /* 0x040fe200078e00ff */
[----:B------:R-:W-:Y:S01]  /*00c0*/  SHF.L.U64.HI R3, R3, 0x2, R0 ;  /* 0x0000000203037819 */ /* 0x000fe20000010200 */
[----:B------:R-:W1:Y:S03]  /*00d0*/  LDCU.64 UR4, c[0x0][0x358] ;  /* 0x00006b00ff0477ac */ /* 0x000e660008000a00 */
[----:B0-----:R-:W-:-:S04]  /*00e0*/  IADD3 R6, P0, PT, R4, UR6, RZ ;  /* 0x0000000604067c10 */ /* 0x001fc8000ff1e0ff */
[----:B------:R-:W-:-:S05]  /*00f0*/  IADD3.X R7, PT, PT, R3, UR7, RZ, P0, !PT ;  /* 0x0000000703077c10 */ /* 0x000fca00087fe4ff */
[----:B-1----:R-:W2:Y:S01]  /*0100*/  LDG.E R6, desc[UR4][R6.64] ;  /* 0x0000000406067981 */ /* 0x002ea2000c1e1900 */
[----:B------:R-:W-:Y:S01]  /*0110*/  IMAD.MOV.U32 R5, RZ, RZ, 0x3bbb989d ;  /* 0x3bbb989dff057424 */ /* 0x000fe200078e00ff */
[----:B------:R-:W-:Y:S01]  /*0120*/  BSSY.RECONVERGENT B0, `(.L_x_49) ;  /* 0x0000016000007945 */ /* 0x000fe20003800200 */
[----:B------:R-:W-:Y:S02]  /*0130*/  IMAD.MOV.U32 R9, RZ, RZ, 0x437c0000 ;  /* 0x437c0000ff097424 */ /* 0x000fe400078e00ff */
[----:B--2---:R-:W-:-:S04]  /*0140*/  FFMA.SAT R0, R6, -R5, 0.5 ;  /* 0x3f00000006007423 */ /* 0x004fc80000002805 */
[----:B------:R-:W-:-:S04]  /*0150*/  FFMA.RM R0, R0, R9, 12582913 ;  /* 0x4b40000100007423 */ /* 0x000fc80000004009 */
[C---:B------:R-:W-:Y:S01]  /*0160*/  FADD R5, R0.reuse, -12583039 ;  /* 0xcb40007f00057421 */ /* 0x040fe20000000000 */
[----:B------:R-:W-:-:S03]  /*0170*/  IMAD.SHL.U32 R0, R0, 0x800000, RZ ;  /* 0x0080000000007824 */ /* 0x000fc600078e00ff */
[----:B------:R-:W-:-:S04]  /*0180*/  FFMA R5, R6, -1.4426950216293334961, -R5 ;  /* 0xbfb8aa3b06057823 */ /* 0x000fc80000000805 */
[----:B------:R-:W-:-:S06]  /*0190*/  FFMA R5, R6, -1.925963033500011079e-08, R5 ;  /* 0xb2a5706006057823 */ /* 0x000fcc0000000005 */
[----:B------:R-:W0:Y:S02]  /*01a0*/  MUFU.EX2 R5, R5 ;  /* 0x0000000500057308 */ /* 0x000e240000000800 */
[----:B0-----:R-:W-:-:S04]  /*01b0*/  FFMA R0, R0, R5, 1 ;  /* 0x3f80000000007423 */ /* 0x001fc80000000005 */
[----:B------:R-:W-:-:S05]  /*01c0*/  VIADD R2, R0, 0x1800000 ;  /* 0x0180000000027836 */ /* 0x000fca0000000000 */
[----:B------:R-:W-:-:S04]  /*01d0*/  LOP3.LUT R2, R2, 0x7f800000, RZ, 0xc0, !PT ;  /* 0x7f80000002027812 */ /* 0x000fc800078ec0ff */
[----:B------:R-:W-:-:S13]  /*01e0*/  ISETP.GT.U32.AND P0, PT, R2, 0x1ffffff, PT ;  /* 0x01ffffff0200780c */ /* 0x000fda0003f04070 */
[----:B------:R-:W-:Y:S05]  /*01f0*/  @P0 BRA `(.L_x_50) ;  /* 0x0000000000100947 */ /* 0x000fea0003800000 */
[----:B------:R-:W-:-:S07]  /*0200*/  MOV R6, 0x220 ;  /* 0x0000022000067802 */ /* 0x000fce0000000f00 */
[----:B------:R-:W-:Y:S05]  /*0210*/  CALL.REL.NOINC `($__internal_2_$__cuda_sm20_rcp_rn_f32_slowpath) ;  /* 0x0000000000387944 */ /* 0x000fea0003c00000 */
[----:B------:R-:W-:Y:S01]  /*0220*/  MOV R2, R5 ;  /* 0x0000000500027202 */ /* 0x000fe20000000f00 */
[----:B------:R-:W-:Y:S06]  /*0230*/  BRA `(.L_x_51) ;  /* 0x0000000000107947 */ /* 0x000fec0003800000 */
.L_x_50:
[----:B------:R-:W0:Y:S02]  /*0240*/  MUFU.RCP R5, R0 ;  /* 0x0000000000057308 */ /* 0x000e240000001000 */
[----:B0-----:R-:W-:-:S04]  /*0250*/  FFMA R2, R0, R5, -1 ;  /* 0xbf80000000027423 */ /* 0x001fc80000000005 */
[----:B------:R-:W-:-:S04]  /*0260*/  FADD.FTZ R2, -R2, -RZ ;  /* 0x800000ff02027221 */ /* 0x000fc80000010100 */
[----:B------:R-:W-:-:S07]  /*0270*/  FFMA R2, R5, R2, R5 ;  /* 0x0000000205027223 */ /* 0x000fce0000000005 */
.L_x_51:
[----:B------:R-:W-:Y:S05]  /*0280*/  BSYNC.RECONVERGENT B0 ;  /* 0x0000000000007941 */ /* 0x000fea0003800200 */
.L_x_49:
[----:B------:R-:W0:Y:S01]  /*0290*/  LDCU.64 UR6, c[0x0][0x388] ;  /* 0x00007100ff0677ac */ /* 0x000e220008000a00 */
[----:B------:R-:W-:-:S04]  /*02a0*/  FADD R7, -R2, 1 ;  /* 0x3f80000002077421 */ /* 0x000fc80000000100 */
[----:B------:R-:W-:Y:S01]  /*02b0*/  FMUL R7, R7, R2 ;  /* 0x0000000207077220 */ /* 0x000fe20000400000 */
[----:B0-----:R-:W-:-:S04]  /*02c0*/  IADD3 R4, P0, PT, R4, UR6, RZ ;  /* 0x0000000604047c10 */ /* 0x001fc8000ff1e0ff */
[----:B------:R-:W-:-:S05]  /*02d0*/  IADD3.X R5, PT, PT, R3, UR7, RZ, P0, !PT ;  /* 0x0000000703057c10 */ /* 0x000fca00087fe4ff */
[----:B------:R-:W-:Y:S01]  /*02e0*/  STG.E desc[UR4][R4.64], R7 ;  /* 0x0000000704007986 */ /* 0x000fe2000c101904 */
[----:B------:R-:W-:Y:S05]  /*02f0*/  EXIT ;  /* 0x000000000000794d */ /* 0x000fea0003800000 */
        .weak           $__internal_2_$__cuda_sm20_rcp_rn_f32_slowpath
        .type           $__internal_2_$__cuda_sm20_rcp_rn_f32_slowpath,@function
        .size           $__internal_2_$__cuda_sm20_rcp_rn_f32_slowpath,(.L_x_89 - $__internal_2_$__cuda_sm20_rcp_rn_f32_slowpath)
$__internal_2_$__cuda_sm20_rcp_rn_f32_slowpath:
[----:B------:R-:W-:Y:S01]  /*0300*/  IMAD.SHL.U32 R2, R0, 0x2, RZ ;  /* 0x0000000200027824 */ /* 0x000fe200078e00ff */
[----:B------:R-:W-:Y:S04]  /*0310*/  BSSY.RECONVERGENT B1, `(.L_x_52) ;  /* 0x0000030000017945 */ /* 0x000fe80003800200 */
[----:B------:R-:W-:-:S04]  /*0320*/  SHF.R.U32.HI R2, RZ, 0x18, R2 ;  /* 0x00000018ff027819 */ /* 0x000fc80000011602 */
[----:B------:R-:W-:-:S13]  /*0330*/  ISETP.NE.U32.AND P0, PT, R2, RZ, PT ;  /* 0x000000ff0200720c */ /* 0x000fda0003f05070 */
[----:B------:R-:W-:Y:S05]  /*0340*/  @P0 BRA `(.L_x_53) ;  /* 0x0000000000280947 */ /* 0x000fea0003800000 */
[----:B------:R-:W-:-:S05]  /*0350*/  IMAD.SHL.U32 R2, R0, 0x2, RZ ;  /* 0x0000000200027824 */ /* 0x000fca00078e00ff */
[----:B------:R-:W-:-:S13]  /*0360*/  ISETP.NE.AND P0, PT, R2, RZ, PT ;  /* 0x000000ff0200720c */ /* 0x000fda0003f05270 */
[----:B------:R-:W-:Y:S01]  /*0370*/  @P0 FFMA R7, R0, 1.84467440737095516160e+19, RZ ;  /* 0x5f80000000070823 */ /* 0x000fe200000000ff */
[----:B------:R-:W-:Y:S08]  /*0380*/  @!P0 MUFU.RCP R5, R0 ;  /* 0x0000000000058308 */ /* 0x000ff00000001000 */
[----:B------:R-:W0:Y:S02]  /*0390*/  @P0 MUFU.RCP R2, R7 ;  /* 0x0000000700020308 */ /* 0x000e240000001000 */
[----:B0-----:R-:W-:-:S04]  /*03a0*/  @P0 FFMA R8, R7, R2, -1 ;  /* 0xbf80000007080423 */ /* 0x001fc80000000002 */
[----:B------:R-:W-:-:S04]  /*03b0*/  @P0 FADD.FTZ R9, -R8, -RZ ;  /* 0x800000ff08090221 */ /* 0x000fc80000010100 */
[----:B------:R-:W-:-:S04]  /*03c0*/  @P0 FFMA R2, R2, R9, R2 ;  /* 0x0000000902020223 */ /* 0x000fc80000000002 */
[----:B------:R-:W-:Y:S01]  /*03d0*/  @P0 FFMA R5, R2, 1.84467440737095516160e+19, RZ ;  /* 0x5f80000002050823 */ /* 0x000fe200000000ff */
[----:B------:R-:W-:Y:S06]  /*03e0*/  BRA `(.L_x_54) ;  /* 0x0000000000887947 */ /* 0x000fec0003800000 */
.L_x_53:
[----:B------:R-:W-:-:S05]  /*03f0*/  VIADD R5, R2, 0xffffff03 ;  /* 0xffffff0302057836 */ /* 0x000fca0000000000 */
[----:B------:R-:W-:-:S13]  /*0400*/  ISETP.GT.U32.AND P0, PT, R5, 0x1, PT ;  /* 0x000000010500780c */ /* 0x000fda0003f04070 */
[----:B------:R-:W-:Y:S05]  /*0410*/  @P0 BRA `(.L_x_55) ;  /* 0x0000000000780947 */ /* 0x000fea0003800000 */
[----:B------:R-:W-:Y:S01]  /*0420*/  LOP3.LUT R7, R0, 0x7fffff, RZ, 0xc0, !PT ;  /* 0x007fffff00077812 */ /* 0x000fe200078ec0ff */
[----:B------:R-:W-:-:S03]  /*0430*/  HFMA2 R12, -RZ, RZ, 0, 1.78813934326171875e-07 ;  /* 0x00000003ff0c7431 */ /* 0x000fc600000001ff */
[----:B------:R-:W-:-:S04]  /*0440*/  LOP3.LUT R7, R7, 0x3f800000, RZ, 0xfc, !PT ;  /* 0x3f80000007077812 */ /* 0x000fc800078efcff */
[----:B------:R-:W0:Y:S01]  /*0450*/  MUFU.RCP R8, R7 ;  /* 0x0000000700087308 */ /* 0x000e220000001000 */
[----:B------:R-:W-:Y:S01]  /*0460*/  SHF.L.U32 R11, R12, R5, RZ ;  /* 0x000000050c0b7219 */ /* 0x000fe200000006ff */
[----:B0-----:R-:W-:-:S04]  /*0470*/  FFMA R9, R7, R8, -1 ;  /* 0xbf80000007097423 */ /* 0x001fc80000000008 */
[----:B------:R-:W-:-:S04]  /*0480*/  FADD.FTZ R9, -R9, -RZ ;  /* 0x800000ff09097221 */ /* 0x000fc80000010100 */
[CCC-:B------:R-:W-:Y:S01]  /*0490*/  FFMA.RM R10, R8.reuse, R9.reuse, R8.reuse ;  /* 0x00000009080a7223 */ /* 0x1c0fe20000004008 */
[----:B------:R-:W-:-:S04]  /*04a0*/  FFMA.RP R9, R8, R9, R8 ;  /* 0x0000000908097223 */ /* 0x000fc80000008008 */
[C---:B------:R-:W-:Y:S02]  /*04b0*/  LOP3.LUT R8, R10.reuse, 0x7fffff, RZ, 0xc0, !PT ;  /* 0x007fffff0a087812 */ /* 0x040fe400078ec0ff */
[----:B------:R-:W-:Y:S02]  /*04c0*/  FSETP.NEU.FTZ.AND P0, PT, R10, R9, PT ;  /* 0x000000090a00720b */ /* 0x000fe40003f1d000 */
[----:B------:R-:W-:Y:S02]  /*04d0*/  LOP3.LUT R8, R8, 0x800000, RZ, 0xfc, !PT ;  /* 0x0080000008087812 */ /* 0x000fe400078efcff */
[----:B------:R-:W-:Y:S02]  /*04e0*/  SEL R9, RZ, 0xffffffff, !P0 ;  /* 0xffffffffff097807 */ /* 0x000fe40004000000 */
[----:B------:R-:W-:-:S03]  /*04f0*/  LOP3.LUT R10, R11, R8, RZ, 0xc0, !PT ;  /* 0x000000080b0a7212 */ /* 0x000fc600078ec0ff */
[----:B------:R-:W-:Y:S01]  /*0500*/  IMAD.MOV R9, RZ, RZ, -R9 ;  /* 0x000000ffff097224 */ /* 0x000fe200078e0a09 */
[----:B------:R-:W-:-:S04]  /*0510*/  SHF.R.U32.HI R10, RZ, R5, R10 ;  /* 0x00000005ff0a7219 */ /* 0x000fc8000001160a */
[----:B------:R-:W-:Y:S02]  /*0520*/  LOP3.LUT P1, RZ, R9, R5, R8, 0xf8, !PT ;  /* 0x0000000509ff7212 */ /* 0x000fe4000782f808 */
[C---:B------:R-:W-:Y:S02]  /*0530*/  LOP3.LUT P0, RZ, R10.reuse, 0x1, RZ, 0xc0, !PT ;  /* 0x000000010aff7812 */ /* 0x040fe4000780c0ff */
[----:B------:R-:W-:-:S04]  /*0540*/  LOP3.LUT P2, RZ, R10, 0x2, RZ, 0xc0, !PT ;  /* 0x000000020aff7812 */ /* 0x000fc8000784c0ff */
[----:B------:R-:W-:Y:S02]  /*0550*/  PLOP3.LUT P0, PT, P0, P1, P2, 0xe0, 0x0 ;  /* 0x000000000000781c */ /* 0x000fe40000703c20 */
[----:B------:R-:W-:Y:S02]  /*0560*/  LOP3.LUT P1, RZ, R0, 0x7fffff, RZ, 0xc0, !PT ;  /* 0x007fffff00ff7812 */ /* 0x000fe4000782c0ff */
[----:B------:R-:W-:-:S05]  /*0570*/  SEL R5, RZ, 0x1, !P0 ;  /* 0x00000001ff057807 */ /* 0x000fca0004000000 */
[----:B------:R-:W-:-:S05]  /*0580*/  IMAD.MOV R5, RZ, RZ, -R5 ;  /* 0x000000ffff057224 */ /* 0x000fca00078e0a05 */
[----:B------:R-:W-:Y:S01]  /*0590*/  ISETP.GE.AND P0, PT, R5, RZ, PT ;  /* 0x000000ff0500720c */ /* 0x000fe20003f06270 */
[----:B------:R-:W-:-:S05]  /*05a0*/  VIADD R5, R2, 0xffffff04 ;  /* 0xffffff0402057836 */ /* 0x000fca0000000000 */
[----:B------:R-:W-:-:S07]  /*05b0*/  SHF.R.U32.HI R5, RZ, R5, R8 ;  /* 0x00000005ff057219 */ /* 0x000fce0000011608 */
[----:B------:R-:W-:-:S05]  /*05c0*/  @!P0 IADD3 R5, PT, PT, R5, 0x1, RZ ;  /* 0x0000000105058810 */ /* 0x000fca0007ffe0ff */
[----:B------:R-:W-:-:S05]  /*05d0*/  @!P1 IMAD.SHL.U32 R5, R5, 0x2, RZ ;  /* 0x0000000205059824 */ /* 0x000fca00078e00ff */
[----:B------:R-:W-:Y:S01]  /*05e0*/  LOP3.LUT R5, R5, 0x80000000, R0, 0xf8, !PT ;  /* 0x8000000005057812 */ /* 0x000fe200078ef800 */
[----:B------:R-:W-:Y:S06]  /*05f0*/  BRA `(.L_x_54) ;  /* 0x0000000000047947 */ /* 0x000fec0003800000 */
.L_x_55:
[----:B------:R0:W1:Y:S02]  /*0600*/  MUFU.RCP R5, R0 ;  /* 0x0000000000057308 */ /* 0x0000640000001000 */
.L_x_54:
[----:B------:R-:W-:Y:S05]  /*0610*/  BSYNC.RECONVERGENT B1 ;  /* 0x0000000000017941 */ /* 0x000fea0003800200 */
.L_x_52:
[----:B------:R-:W-:-:S04]  /*0620*/  IMAD.MOV.U32 R7, RZ, RZ, 0x0 ;  /* 0x00000000ff077424 */ /* 0x000fc800078e00ff */
[----:B01----:R-:W-:Y:S05]  /*0630*/  RET.REL.NODEC R6 `(_Z18sigmoid_derivativePfS_m) ;  /* 0xfffffff806707950 */ /* 0x003fea0003c3ffff */
.L_x_56:
        /* <DEDUP_REMOVED lines=12> */
.L_x_89:


//--------------------- .text._Z14sigmoid_kernelPfS_m --------------------------
	.section	.text._Z14sigmoid_kernelPfS_m,"ax",@progbits
	.align	128
        .global         _Z14sigmoid_kernelPfS_m
        .type           _Z14sigmoid_kernelPfS_m,@function
        .size           _Z14sigmoid_kernelPfS_m,(.L_x_90 - _Z14sigmoid_kernelPfS_m)
        .other          _Z14sigmoid_kernelPfS_m,@"STO_CUDA_ENTRY STV_DEFAULT"
_Z14sigmoid_kernelPfS_m:
.text._Z14sigmoid_kernelPfS_m:
        /* <DEDUP_REMOVED lines=33> */
[----:B------:R-:W-:Y:S05]  /*0210*/  CALL.REL.NOINC `($__internal_3_$__cuda_sm20_rcp_rn_f32_slowpath) ;  /* 0x0000000000307944 */ /* 0x000fea0003c00000 */
[----:B------:R-:W-:Y:S01]  /*0220*/  IMAD.MOV.U32 R7, RZ, RZ, R5 ;  /* 0x000000ffff077224 */ /* 0x000fe200078e0005 */
[----:B------:R-:W-:Y:S06]  /*0230*/  BRA `(.L_x_59) ;  /* 0x0000000000107947 */ /* 0x000fec0003800000 */
.L_x_58:
[----:B------:R-:W0:Y:S02]  /*0240*/  MUFU.RCP R7, R0 ;  /* 0x0000000000077308 */ /* 0x000e240000001000 */
[----:B0-----:R-:W-:-:S04]  /*0250*/  FFMA R2, R0, R7, -1 ;  /* 0xbf80000000027423 */ /* 0x001fc80000000007 */
[----:B------:R-:W-:-:S04]  /*0260*/  FADD.FTZ R2, -R2, -RZ ;  /* 0x800000ff02027221 */ /* 0x000fc80000010100 */
[----:B------:R-:W-:-:S07]  /*0270*/  FFMA R7, R7, R2, R7 ;  /* 0x0000000207077223 */ /* 0x000fce0000000007 */
.L_x_59:
[----:B------:R-:W-:Y:S05]  /*0280*/  BSYNC.RECONVERGENT B0 ;  /* 0x0000000000007941 */ /* 0x000fea0003800200 */
.L_x_57:
[----:B------:R-:W0:Y:S02]  /*0290*/  LDCU.64 UR6, c[0x0][0x388] ;  /* 0x00007100ff0677ac */ /* 0x000e240008000a00 */
[----:B0-----:R-:W-:-:S04]  /*02a0*/  IADD3 R4, P0, PT, R4, UR6, RZ ;  /* 0x0000000604047c10 */ /* 0x001fc8000ff1e0ff */
[----:B------:R-:W-:-:S05]  /*02b0*/  IADD3.X R5, PT, PT, R3, UR7, RZ, P0, !PT ;  /* 0x0000000703057c10 */ /* 0x000fca00087fe4ff */
[----:B------:R-:W-:Y:S01]  /*02c0*/  STG.E desc[UR4][R4.64], R7 ;  /* 0x0000000704007986 */ /* 0x000fe2000c101904 */
[----:B------:R-:W-:Y:S05]  /*02d0*/  EXIT ;  /* 0x000000000000794d */ /* 0x000fea0003800000 */
        .weak           $__internal_3_$__cuda_sm20_rcp_rn_f32_slowpath
        .type           $__internal_3_$__cuda_sm20_rcp_rn_f32_slowpath,@function
        .size           $__internal_3_$__cuda_sm20_rcp_rn_f32_slowpath,(.L_x_90 - $__internal_3_$__cuda_sm20_rcp_rn_f32_slowpath)
$__internal_3_$__cuda_sm20_rcp_rn_f32_slowpath:
        /* <DEDUP_REMOVED lines=15> */
.L_x_61:
[----:B------:R-:W-:-:S04]  /*03d0*/  IADD3 R5, PT, PT, R2, -0xfd, RZ ;  /* 0xffffff0302057810 */ /* 0x000fc80007ffe0ff */
[----:B------:R-:W-:-:S13]  /*03e0*/  ISETP.GT.U32.AND P0, PT, R5, 0x1, PT ;  /* 0x000000010500780c */ /* 0x000fda0003f04070 */
[----:B------:R-:W-:Y:S05]  /*03f0*/  @P0 BRA `(.L_x_63) ;  /* 0x0000000000780947 */ /* 0x000fea0003800000 */
[----:B------:R-:W-:Y:S01]  /*0400*/  LOP3.LUT R7, R0, 0x7fffff, RZ, 0xc0, !PT ;  /* 0x007fffff00077812 */ /* 0x000fe200078ec0ff */
[----:B------:R-:W-:-:S03]  /*0410*/  IMAD.MOV.U32 R12, RZ, RZ, 0x3 ;  /* 0x00000003ff0c7424 */ /* 0x000fc600078e00ff */
[----:B------:R-:W-:Y:S02]  /*0420*/  LOP3.LUT R7, R7, 0x3f800000, RZ, 0xfc, !PT ;  /* 0x3f80000007077812 */ /* 0x000fe400078efcff */
[----:B------:R-:W-:Y:S02]  /*0430*/  SHF.L.U32 R11, R12, R5, RZ ;  /* 0x000000050c0b7219 */ /* 0x000fe400000006ff */
[----:B------:R-:W0:Y:S02]  /*0440*/  MUFU.RCP R8, R7 ;  /* 0x0000000700087308 */ /* 0x000e240000001000 */
        /* <DEDUP_REMOVED lines=25> */
.L_x_63:
[----:B------:R0:W1:Y:S02]  /*05e0*/  MUFU.RCP R5, R0 ;  /* 0x0000000000057308 */ /* 0x0000640000001000 */
.L_x_62:
[----:B------:R-:W-:Y:S05]  /*05f0*/  BSYNC.RECONVERGENT B1 ;  /* 0x0000000000017941 */ /* 0x000fea0003800200 */
.L_x_60:
[----:B------:R-:W-:-:S04]  /*0600*/  IMAD.MOV.U32 R7, RZ, RZ, 0x0 ;  /* 0x00000000ff077424 */ /* 0x000fc800078e00ff */
[----:B01----:R-:W-:Y:S05]  /*0610*/  RET.REL.NODEC R6 `(_Z14sigmoid_kernelPfS_m) ;  /* 0xfffffff806787950 */ /* 0x003fea0003c3ffff */
.L_x_64:
        /* <DEDUP_REMOVED lines=14> */
.L_x_90:


//--------------------- .text._Z11relu_kernel8c_matrixS_ --------------------------
	.section	.text._Z11relu_kernel8c_matrixS_,"ax",@progbits
	.align	128
        .global         _Z11relu_kernel8c_matrixS_
        .type           _Z11relu_kernel8c_matrixS_,@function
        .size           _Z11relu_kernel8c_matrixS_,(.L_x_102 - _Z11relu_kernel8c_matrixS_)
        .other          _Z11relu_kernel8c_matrixS_,@"STO_CUDA_ENTRY STV_DEFAULT"
_Z11relu_kernel8c_matrixS_:
.text._Z11relu_kernel8c_matrixS_:
        /* <DEDUP_REMOVED lines=35> */
[----:B--2---:R-:W-:-:S04]  /*0230*/  FSETP.GEU.AND P0, PT, R2, RZ, PT ;  /* 0x000000ff0200720b */ /* 0x004fc80003f0e000 */
[----:B------:R-:W-:-:S05]  /*0240*/  FSEL R7, R2, RZ, P0 ;  /* 0x000000ff02077208 */ /* 0x000fca0000000000 */
[----:B------:R-:W-:Y:S01]  /*0250*/  STG.E desc[UR4][R4.64], R7 ;  /* 0x0000000704007986 */ /* 0x000fe2000c101904 */
[----:B------:R-:W-:Y:S05]  /*0260*/  EXIT ;  /* 0x000000000000794d */ /* 0x000fea0003800000 */
.L_x_65:
        /* <DEDUP_REMOVED lines=9> */
.L_x_102:


//--------------------- .text._Z10matmulmatT8c_matrixS_S_ --------------------------
	.section	.text._Z10matmulmatT8c_matrixS_S_,"ax",@progbits
	.align	128
        .global         _Z10matmulmatT8c_matrixS_S_
        .type           _Z10matmulmatT8c_matrixS_S_,@function
        .size           _Z10matmulmatT8c_matrixS_S_,(.L_x_103 - _Z10matmulmatT8c_matrixS_S_)
        .other          _Z10matmulmatT8c_matrixS_S_,@"STO_CUDA_ENTRY STV_DEFAULT"
_Z10matmulmatT8c_matrixS_S_:
.text._Z10matmulmatT8c_matrixS_S_:
        /* <DEDUP_REMOVED lines=18> */
[----:B------:R-:W-:Y:S01]  /*0120*/  IMAD.MOV.U32 R26, RZ, RZ, RZ ;  /* 0x000000ffff1a7224 */ /* 0x000fe200078e00ff */
[----:B------:R-:W1:Y:S01]  /*0130*/  LDCU.64 UR18, c[0x0][0x358] ;  /* 0x00006b00ff1277ac */ /* 0x000e620008000a00 */
[----:B0-----:R-:W-:-:S04]  /*0140*/  UISETP.NE.U32.AND UP0, UPT, UR4, URZ, UPT ;  /* 0x000000ff0400728c */ /* 0x001fc8000bf05070 */
[----:B------:R-:W-:-:S09]  /*0150*/  UISETP.NE.AND.EX UP0, UPT, UR5, URZ, UPT, UP0 ;  /* 0x000000ff0500728c */ /* 0x000fd2000bf05300 */
[----:B-1----:R-:W-:Y:S05]  /*0160*/  BRA.U !UP0, `(.L_x_66) ;  /* 0x00000011080c7547 */ /* 0x002fea000b800000 */
[----:B------:R-:W-:Y:S01]  /*0170*/  UISETP.GE.U32.AND UP0, UPT, UR4, 0x10, UPT ;  /* 0x000000100400788c */ /* 0x000fe2000bf06070 */
[----:B------:R-:W-:Y:S01]  /*0180*/  IMAD.MOV.U32 R26, RZ, RZ, RZ ;  /* 0x000000ffff1a7224 */ /* 0x000fe200078e00ff */
[----:B------:R-:W-:Y:S02]  /*0190*/  ULOP3.LUT UR9, UR4, 0xf, URZ, 0xc0, !UPT ;  /* 0x0000000f04097892 */ /* 0x000fe4000f8ec0ff */
[----:B------:R-:W-:Y:S02]  /*01a0*/  UISETP.GE.U32.AND.EX UP0, UPT, UR5, URZ, UPT, UP0 ;  /* 0x000000ff0500728c */ /* 0x000fe4000bf06100 */
[----:B------:R-:W-:Y:S01]  /*01b0*/  UISETP.NE.U32.AND UP1, UPT, UR9, URZ, UPT ;  /* 0x000000ff0900728c */ /* 0x000fe2000bf25070 */
[----:B------:R-:W-:Y:S01]  /*01c0*/  UMOV UR5, URZ ;  /* 0x000000ff00057c82 */ /* 0x000fe20008000000 */
[----:B------:R-:W-:Y:S02]  /*01d0*/  UMOV UR6, URZ ;  /* 0x000000ff00067c82 */ /* 0x000fe40008000000 */
[----:B------:R-:W-:-:S03]  /*01e0*/  UISETP.NE.AND.EX UP1, UPT, URZ, URZ, UPT, UP1 ;  /* 0x000000ffff00728c */ /* 0x000fc6000bf25310 */
[----:B------:R-:W-:Y:S08]  /*01f0*/  BRA.U !UP0, `(.L_x_67) ;  /* 0x0000000508307547 */ /* 0x000ff0000b800000 */
[----:B------:R-:W0:Y:S01]  /*0200*/  LDC.64 R6, c[0x0][0x3a0] ;  /* 0x0000e800ff067b82 */ /* 0x000e220000000a00 */
[----:B------:R-:W1:Y:S01]  /*0210*/  LDCU.64 UR12, c[0x0][0x380] ;  /* 0x00007000ff0c77ac */ /* 0x000e620008000a00 */
[----:B------:R-:W-:Y:S01]  /*0220*/  IMAD.MOV.U32 R26, RZ, RZ, RZ ;  /* 0x000000ffff1a7224 */ /* 0x000fe200078e00ff */
[----:B------:R-:W2:Y:S05]  /*0230*/  LDCU.64 UR10, c[0x0][0x3a8] ;  /* 0x00007500ff0a77ac */ /* 0x000eaa0008000a00 */
[----:B------:R-:W2:Y:S01]  /*0240*/  LDC.64 R4, c[0x0][0x3c8] ;  /* 0x0000f200ff047b82 */ /* 0x000ea20000000a00 */
[----:B------:R-:W3:Y:S01]  /*0250*/  LDCU UR6, c[0x0][0x394] ;  /* 0x00007280ff0677ac */ /* 0x000ee20008000800 */
[----:B------:R-:W-:Y:S01]  /*0260*/  ULOP3.LUT UR5, UR4, 0xfffffff0, URZ, 0xc0, !UPT ;  /* 0xfffffff004057892 */ /* 0x000fe2000f8ec0ff */
[----:B-1----:R-:W-:-:S06]  /*0270*/  IMAD R9, R3, UR12, RZ ;  /* 0x0000000c03097c24 */ /* 0x002fcc000f8e02ff */
[----:B------:R-:W-:Y:S01]  /*0280*/  UMOV UR7, UR5 ;  /* 0x0000000500077c82 */ /* 0x000fe20008000000 */
[C---:B------:R-:W-:Y:S02]  /*0290*/  IMAD R9, R2.reuse, UR13, R9 ;  /* 0x0000000d02097c24 */ /* 0x040fe4000f8e0209 */
[----:B0-----:R-:W-:Y:S01]  /*02a0*/  IMAD.WIDE.U32 R6, R2, UR12, R6 ;  /* 0x0000000c02067c25 */ /* 0x001fe2000f8e0006 */
[----:B---3--:R-:W-:Y:S02]  /*02b0*/  UMOV UR8, UR6 ;  /* 0x0000000600087c82 */ /* 0x008fe40008000000 */
[----:B------:R-:W-:Y:S01]  /*02c0*/  IADD3 R8, P1, PT, R6, 0x20, RZ ;  /* 0x0000002006087810 */ /* 0x000fe20007f3e0ff */
[----:B--2---:R-:W-:-:S03]  /*02d0*/  IMAD.WIDE.U32 R4, R0, UR10, R4 ;  /* 0x0000000a00047c25 */ /* 0x004fc6000f8e0004 */
[----:B------:R-:W-:Y:S01]  /*02e0*/  IADD3 R6, P0, PT, R4, 0x20, RZ ;  /* 0x0000002004067810 */ /* 0x000fe20007f1e0ff */
[----:B------:R-:W-:Y:S02]  /*02f0*/  IMAD R4, R0, UR11, R5 ;  /* 0x0000000b00047c24 */ /* 0x000fe4000f8e0205 */
[----:B------:R-:W-:Y:S02]  /*0300*/  IMAD.X R5, R7, 0x1, R9, P1 ;  /* 0x0000000107057824 */ /* 0x000fe400008e0609 */
[----:B------:R-:W-:-:S08]  /*0310*/  IMAD.X R7, RZ, RZ, R4, P0 ;  /* 0x000000ffff077224 */ /* 0x000fd000000e0604 */
.L_x_68:
[----:B------:R-:W-:Y:S01]  /*0320*/  IMAD.MOV.U32 R4, RZ, RZ, R8 ;  /* 0x000000ffff047224 */ /* 0x000fe200078e0008 */
[----:B------:R-:W2:Y:S04]  /*0330*/  LDG.E R14, desc[UR18][R6.64+-0x20] ;  /* 0xffffe012060e7981 */ /* 0x000ea8000c1e1900 */
[----:B------:R-:W2:Y:S04]  /*0340*/  LDG.E R15, desc[UR18][R4.64+-0x20] ;  /* 0xffffe012040f7981 */ /* 0x000ea8000c1e1900 */
[----:B------:R-:W3:Y:S04]  /*0350*/  LDG.E R25, desc[UR18][R4.64+-0x1c] ;  /* 0xffffe41204197981 */ /* 0x000ee8000c1e1900 */
[----:B------:R-:W3:Y:S04]  /*0360*/  LDG.E R24, desc[UR18][R6.64+-0x1c] ;  /* 0xffffe41206187981 */ /* 0x000ee8000c1e1900 */
[----:B------:R-:W4:Y:S04]  /*0370*/  LDG.E R19, desc[UR18][R4.64+-0x18] ;  /* 0xffffe81204137981 */ /* 0x000f28000c1e1900 */
[----:B------:R-:W4:Y:S04]  /*0380*/  LDG.E R18, desc[UR18][R6.64+-0x18] ;  /* 0xffffe81206127981 */ /* 0x000f28000c1e1900 */
[----:B------:R-:W5:Y:S04]  /*0390*/  LDG.E R20, desc[UR18][R4.64+-0x14] ;  /* 0xffffec1204147981 */ /* 0x000f68000c1e1900 */
        /* <DEDUP_REMOVED lines=10> */
[----:B------:R-:W5:Y:S01]  /*0440*/  LDG.E R17, desc[UR18][R6.64] ;  /* 0x0000001206117981 */ /* 0x000f62000c1e1900 */
[----:B--2---:R-:W-:-:S03]  /*0450*/  FFMA R14, R15, R14, R26 ;  /* 0x0000000e0f0e7223 */ /* 0x004fc6000000001a */
[----:B------:R-:W2:Y:S01]  /*0460*/  LDG.E R15, desc[UR18][R6.64+0x4] ;  /* 0x00000412060f7981 */ /* 0x000ea2000c1e1900 */
[----:B---3--:R-:W-:-:S03]  /*0470*/  FFMA R24, R25, R24, R14 ;  /* 0x0000001819187223 */ /* 0x008fc6000000000e */
[----:B------:R-:W2:Y:S01]  /*0480*/  LDG.E R14, desc[UR18][R4.64+0x4] ;  /* 0x00000412040e7981 */ /* 0x000ea2000c1e1900 */
[----:B----4-:R-:W-:-:S03]  /*0490*/  FFMA R25, R19, R18, R24 ;  /* 0x0000001213197223 */ /* 0x010fc60000000018 */
[----:B------:R-:W3:Y:S04]  /*04a0*/  LDG.E R18, desc[UR18][R4.64+0x8] ;  /* 0x0000081204127981 */ /* 0x000ee8000c1e1900 */
[----:B------:R-:W3:Y:S01]  /*04b0*/  LDG.E R19, desc[UR18][R6.64+0x8] ;  /* 0x0000081206137981 */ /* 0x000ee2000c1e1900 */
[----:B-----5:R-:W-:-:S03]  /*04c0*/  FFMA R25, R20, R21, R25 ;  /* 0x0000001514197223 */ /* 0x020fc60000000019 */
[----:B------:R-:W4:Y:S04]  /*04d0*/  LDG.E R20, desc[UR18][R4.64+0xc] ;  /* 0x00000c1204147981 */ /* 0x000f28000c1e1900 */
[----:B------:R-:W4:Y:S01]  /*04e0*/  LDG.E R21, desc[UR18][R6.64+0xc] ;  /* 0x00000c1206157981 */ /* 0x000f22000c1e1900 */
[----:B------:R-:W-:-:S03]  /*04f0*/  FFMA R25, R22, R23, R25 ;  /* 0x0000001716197223 */ /* 0x000fc60000000019 */
[----:B------:R-:W5:Y:S04]  /*0500*/  LDG.E R22, desc[UR18][R4.64+0x10] ;  /* 0x0000101204167981 */ /* 0x000f68000c1e1900 */
[----:B------:R-:W5:Y:S01]  /*0510*/  LDG.E R23, desc[UR18][R6.64+0x10] ;  /* 0x0000101206177981 */ /* 0x000f62000c1e1900 */
[----:B------:R-:W-:-:S03]  /*0520*/  FFMA R26, R12, R13, R25 ;  /* 0x0000000d0c1a7223 */ /* 0x000fc60000000019 */
[----:B------:R-:W5:Y:S04]  /*0530*/  LDG.E R24, desc[UR18][R4.64+0x14] ;  /* 0x0000141204187981 */ /* 0x000f68000c1e1900 */
[----:B------:R-:W5:Y:S04]  /*0540*/  LDG.E R25, desc[UR18][R6.64+0x14] ;  /* 0x0000141206197981 */ /* 0x000f68000c1e1900 */
[----:B------:R-:W5:Y:S01]  /*0550*/  LDG.E R12, desc[UR18][R4.64+0x18] ;  /* 0x00001812040c7981 */ /* 0x000f62000c1e1900 */
[----:B------:R-:W-:-:S03]  /*0560*/  FFMA R27, R11, R8, R26 ;  /* 0x000000080b1b7223 */ /* 0x000fc6000000001a */
[----:B------:R-:W5:Y:S04]  /*0570*/  LDG.E R13, desc[UR18][R6.64+0x18] ;  /* 0x00001812060d7981 */ /* 0x000f68000c1e1900 */
[----:B------:R-:W5:Y:S04]  /*0580*/  LDG.E R26, desc[UR18][R4.64+0x1c] ;  /* 0x00001c12041a7981 */ /* 0x000f68000c1e1900 */
[----:B------:R0:W5:Y:S01]  /*0590*/  LDG.E R11, desc[UR18][R6.64+0x1c] ;  /* 0x00001c12060b7981 */ /* 0x000162000c1e1900 */
[----:B------:R-:W-:-:S04]  /*05a0*/  FFMA R9, R10, R9, R27 ;  /* 0x000000090a097223 */ /* 0x000fc8000000001b */
[----:B------:R-:W-:Y:S01]  /*05b0*/  FFMA R9, R16, R17, R9 ;  /* 0x0000001110097223 */ /* 0x000fe20000000009 */
[----:B------:R-:W-:-:S04]  /*05c0*/  UIADD3 UR7, UP0, UPT, UR7, -0x10, URZ ;  /* 0xfffffff007077890 */ /* 0x000fc8000ff1e0ff */
[----:B------:R-:W-:Y:S02]  /*05d0*/  UIADD3.X UR8, UPT, UPT, UR8, -0x1, URZ, UP0, !UPT ;  /* 0xffffffff08087890 */ /* 0x000fe400087fe4ff */
[----:B------:R-:W-:-:S04]  /*05e0*/  UISETP.NE.U32.AND UP0, UPT, UR7, URZ, UPT ;  /* 0x000000ff0700728c */ /* 0x000fc8000bf05070 */
[----:B------:R-:W-:Y:S01]  /*05f0*/  UISETP.NE.AND.EX UP0, UPT, UR8, URZ, UPT, UP0 ;  /* 0x000000ff0800728c */ /* 0x000fe2000bf05300 */
[----:B0-----:R-:W-:Y:S02]  /*0600*/  IADD3 R6, P0, PT, R6, 0x40, RZ ;  /* 0x0000004006067810 */ /* 0x001fe40007f1e0ff */
[----:B------:R-:W-:-:S03]  /*0610*/  IADD3 R8, P1, PT, R4, 0x40, RZ ;  /* 0x0000004004087810 */ /* 0x000fc60007f3e0ff */
[----:B------:R-:W-:Y:S02]  /*0620*/  IMAD.X R7, RZ, RZ, R7, P0 ;  /* 0x000000ffff077224 */ /* 0x000fe400000e0607 */
[----:B------:R-:W-:Y:S02]  /*0630*/  IMAD.X R5, RZ, RZ, R5, P1 ;  /* 0x000000ffff057224 */ /* 0x000fe400008e0605 */
[----:B--2---:R-:W-:-:S04]  /*0640*/  FFMA R9, R14, R15, R9 ;  /* 0x0000000f0e097223 */ /* 0x004fc80000000009 */
[----:B---3--:R-:W-:-:S04]  /*0650*/  FFMA R9, R18, R19, R9 ;  /* 0x0000001312097223 */ /* 0x008fc80000000009 */
[----:B----4-:R-:W-:-:S04]  /*0660*/  FFMA R9, R20, R21, R9 ;  /* 0x0000001514097223 */ /* 0x010fc80000000009 */
[----:B-----5:R-:W-:-:S04]  /*0670*/  FFMA R9, R22, R23, R9 ;  /* 0x0000001716097223 */ /* 0x020fc80000000009 */
[----:B------:R-:W-:-:S04]  /*0680*/  FFMA R9, R24, R25, R9 ;  /* 0x0000001918097223 */ /* 0x000fc80000000009 */
[----:B------:R-:W-:-:S04]  /*0690*/  FFMA R9, R12, R13, R9 ;  /* 0x0000000d0c097223 */ /* 0x000fc80000000009 */
[----:B------:R-:W-:Y:S01]  /*06a0*/  FFMA R26, R26, R11, R9 ;  /* 0x0000000b1a1a7223 */ /* 0x000fe20000000009 */
[----:B------:R-:W-:Y:S06]  /*06b0*/  BRA.U UP0, `(.L_x_68) ;  /* 0xfffffffd00187547 */ /* 0x000fec000b83ffff */
.L_x_67:
[----:B------:R-:W-:Y:S05]  /*06c0*/  BRA.U !UP1, `(.L_x_66) ;  /* 0x0000000909b47547 */ /* 0x000fea000b800000 */
[----:B------:R-:W0:Y:S01]  /*06d0*/  LDC.64 R10, c[0x0][0x3a0] ;  /* 0x0000e800ff0a7b82 */ /* 0x000e220000000a00 */
[----:B------:R-:W1:Y:S01]  /*06e0*/  LDCU.64 UR10, c[0x0][0x380] ;  /* 0x00007000ff0a77ac */ /* 0x000e620008000a00 */
[----:B------:R-:W2:Y:S06]  /*06f0*/  LDCU.64 UR12, c[0x0][0x3a8] ;  /* 0x00007500ff0c77ac */ /* 0x000eac0008000a00 */
[----:B------:R-:W2:Y:S01]  /*0700*/  LDC.64 R12, c[0x0][0x3c8] ;  /* 0x0000f200ff0c7b82 */ /* 0x000ea20000000a00 */
[----:B------:R-:W-:Y:S02]  /*0710*/  UISETP.GE.U32.AND UP1, UPT, UR9, 0x8, UPT ;  /* 0x000000080900788c */ /* 0x000fe4000bf26070 */
[----:B------:R-:W-:-:S02]  /*0720*/  ULOP3.LUT UR20, UR4, 0x7, URZ, 0xc0, !UPT ;  /* 0x0000000704147892 */ /* 0x000fc4000f8ec0ff */
[----:B------:R-:W-:Y:S02]  /*0730*/  UISETP.GE.U32.AND.EX UP1, UPT, URZ, URZ, UPT, UP1 ;  /* 0x000000ffff00728c */ /* 0x000fe4000bf26110 */
[----:B------:R-:W-:Y:S01]  /*0740*/  UISETP.NE.U32.AND UP0, UPT, UR20, URZ, UPT ;  /* 0x000000ff1400728c */ /* 0x000fe2000bf05070 */
[----:B-1----:R-:W-:-:S03]  /*0750*/  IMAD R5, R3, UR10, RZ ;  /* 0x0000000a03057c24 */ /* 0x002fc6000f8e02ff */
[----:B------:R-:W-:Y:S01]  /*0760*/  UISETP.NE.AND.EX UP0, UPT, URZ, URZ, UPT, UP0 ;  /* 0x000000ffff00728c */ /* 0x000fe2000bf05300 */
[C---:B------:R-:W-:Y:S02]  /*0770*/  IMAD R7, R2.reuse, UR11, R5 ;  /* 0x0000000b02077c24 */ /* 0x040fe4000f8e0205 */
[----:B0-----:R-:W-:-:S04]  /*0780*/  IMAD.WIDE.U32 R10, R2, UR10, R10 ;  /* 0x0000000a020a7c25 */ /* 0x001fc8000f8e000a */
[----:B------:R-:W-:Y:S02]  /*0790*/  IMAD.IADD R4, R11, 0x1, R7 ;  /* 0x000000010b047824 */ /* 0x000fe400078e0207 */
[----:B--2---:R-:W-:-:S04]  /*07a0*/  IMAD.WIDE.U32 R12, R0, UR12, R12 ;  /* 0x0000000c000c7c25 */ /* 0x004fc8000f8e000c */
[----:B------:R-:W-:Y:S01]  /*07b0*/  IMAD R5, R0, UR13, R13 ;  /* 0x0000000d00057c24 */ /* 0x000fe2000f8e020d */
[----:B------:R-:W-:Y:S06]  /*07c0*/  BRA.U !UP1, `(.L_x_69) ;  /* 0x0000000509607547 */ /* 0x000fec000b800000 */
[----:B------:R-:W-:Y:S02]  /*07d0*/  USHF.L.U32 UR11, UR5, 0x2, URZ ;  /* 0x00000002050b7899 */ /* 0x000fe400080006ff */
[----:B------:R-:W-:-:S04]  /*07e0*/  USHF.L.U64.HI UR17, UR5, 0x2, UR6 ;  /* 0x0000000205117899 */ /* 0x000fc80008010206 */
[----:B------:R-:W-:Y:S02]  /*07f0*/  IADD3 R6, P0, PT, R10, UR11, RZ ;  /* 0x0000000b0a067c10 */ /* 0x000fe4000ff1e0ff */
[----:B------:R-:W-:Y:S02]  /*0800*/  IADD3 R8, P1, PT, R12, UR11, RZ ;  /* 0x0000000b0c087c10 */ /* 0x000fe4000ff3e0ff */
[----:B------:R-:W-:Y:S02]  /*0810*/  IADD3.X R7, PT, PT, R4, UR17, RZ, P0, !PT ;  /* 0x0000001104077c10 */ /* 0x000fe400087fe4ff */
[----:B------:R-:W-:-:S03]  /*0820*/  IADD3.X R9, PT, PT, R5, UR17, RZ, P1, !PT ;  /* 0x0000001105097c10 */ /* 0x000fc60008ffe4ff */
[----:B------:R0:W2:Y:S04]  /*0830*/  LDG.E R29, desc[UR18][R6.64] ;  /* 0x00000012061d7981 */ /* 0x0000a8000c1e1900 */
[----:B------:R1:W2:Y:S01]  /*0840*/  LDG.E R23, desc[UR18][R8.64] ;  /* 0x0000001208177981 */ /* 0x0002a2000c1e1900 */
[----:B------:R-:W-:Y:S02]  /*0850*/  UIADD3 UR15, UP6, UPT, UR11, 0x4, URZ ;  /* 0x000000040b0f7890 */ /* 0x000fe4000ffde0ff */
[----:B------:R-:W-:Y:S02]  /*0860*/  UIADD3 UR10, UP5, UPT, UR11, 0x8, URZ ;  /* 0x000000080b0a7890 */ /* 0x000fe4000ffbe0ff */
[----:B------:R-:W-:Y:S02]  /*0870*/  UIADD3.X UR16, UPT, UPT, URZ, UR17, URZ, UP6, !UPT ;  /* 0x00000011ff107290 */ /* 0x000fe4000b7fe4ff */
[----:B------:R-:W-:-:S02]  /*0880*/  ULOP3.LUT UR15, UR15, 0xfffffffc, URZ, 0xc0, !UPT ;  /* 0xfffffffc0f0f7892 */ /* 0x000fc4000f8ec0ff */
[----:B------:R-:W-:Y:S02]  /*0890*/  ULOP3.LUT UR16, UR16, 0x3, URZ, 0xc0, !UPT ;  /* 0x0000000310107892 */ /* 0x000fe4000f8ec0ff */
[----:B------:R-:W-:Y:S02]  /*08a0*/  UIADD3.X UR14, UPT, UPT, URZ, UR17, URZ, UP5, !UPT ;  /* 0x00000011ff0e7290 */ /* 0x000fe4000affe4ff */
[----:B------:R-:W-:Y:S01]  /*08b0*/  ULOP3.LUT UR10, UR10, 0xfffffffc, URZ, 0xc0, !UPT ;  /* 0xfffffffc0a0a7892 */ /* 0x000fe2000f8ec0ff */
[----:B0-----:R-:W-:Y:S01]  /*08c0*/  IADD3 R6, P0, PT, R10, UR15, RZ ;  /* 0x0000000f0a067c10 */ /* 0x001fe2000ff1e0ff */
[----:B------:R-:W-:Y:S01]  /*08d0*/  UIADD3 UR12, UP4, UPT, UR11, 0xc, URZ ;  /* 0x0000000c0b0c7890 */ /* 0x000fe2000ff9e0ff */
[----:B-1----:R-:W-:Y:S01]  /*08e0*/  IADD3 R8, P1, PT, R12, UR15, RZ ;  /* 0x0000000f0c087c10 */ /* 0x002fe2000ff3e0ff */
[----:B------:R-:W-:Y:S01]  /*08f0*/  ULOP3.LUT UR14, UR14, 0x3, URZ, 0xc0, !UPT ;  /* 0x000000030e0e7892 */ /* 0x000fe2000f8ec0ff */
[----:B------:R-:W-:Y:S01]  /*0900*/  IADD3.X R7, PT, PT, R4, UR16, RZ, P0, !PT ;  /* 0x0000001004077c10 */ /* 0x000fe200087fe4ff */
[----:B------:R-:W-:Y:S01]  /*0910*/  UIADD3.X UR13, UPT, UPT, URZ, UR17, URZ, UP4, !UPT ;  /* 0x00000011ff0d7290 */ /* 0x000fe2000a7fe4ff */
[----:B------:R-:W-:Y:S01]  /*0920*/  IADD3 R24, P0, PT, R10, UR10, RZ ;  /* 0x0000000a0a187c10 */ /* 0x000fe2000ff1e0ff */
[----:B------:R-:W-:Y:S01]  /*0930*/  ULOP3.LUT UR12, UR12, 0xfffffffc, URZ, 0xc0, !UPT ;  /* 0xfffffffc0c0c7892 */ /* 0x000fe2000f8ec0ff */
[----:B------:R-:W-:Y:S01]  /*0940*/  IADD3.X R9, PT, PT, R5, UR16, RZ, P1, !PT ;  /* 0x0000001005097c10 */ /* 0x000fe20008ffe4ff */
[----:B------:R-:W-:Y:S01]  /*0950*/  UIADD3 UR8, UP3, UPT, UR11, 0x10, URZ ;  /* 0x000000100b087890 */ /* 0x000fe2000ff7e0ff */
[----:B------:R-:W-:Y:S01]  /*0960*/  IADD3.X R25, PT, PT, R4, UR14, RZ, P0, !PT ;  /* 0x0000000e04197c10 */ /* 0x000fe200087fe4ff */
[----:B------:R-:W-:Y:S01]  /*0970*/  UIADD3 UR9, UP2, UPT, UR11, 0x14, URZ ;  /* 0x000000140b097890 */ /* 0x000fe2000ff5e0ff */
[----:B------:R-:W3:Y:S01]  /*0980*/  LDG.E R7, desc[UR18][R6.64] ;  /* 0x0000001206077981 */ /* 0x000ee2000c1e1900 */
[----:B------:R-:W-:-:S02]  /*0990*/  UIADD3 UR7, UP1, UPT, UR11, 0x18, URZ ;  /* 0x000000180b077890 */ /* 0x000fc4000ff3e0ff */
[----:B------:R-:W-:Y:S02]  /*09a0*/  UIADD3 UR6, UP6, UPT, UR11, 0x1c, URZ ;  /* 0x0000001c0b067890 */ /* 0x000fe4000ffde0ff */
[----:B------:R-:W-:Y:S01]  /*09b0*/  ULOP3.LUT UR13, UR13, 0x3, URZ, 0xc0, !UPT ;  /* 0x000000030d0d7892 */ /* 0x000fe2000f8ec0ff */
[----:B------:R-:W-:Y:S01]  /*09c0*/  IADD3 R16, P1, PT, R12, UR10, RZ ;  /* 0x0000000a0c107c10 */ /* 0x000fe2000ff3e0ff */
[----:B------:R-:W-:Y:S01]  /*09d0*/  UIADD3.X UR11, UPT, UPT, URZ, UR17, URZ, UP3, !UPT ;  /* 0x00000011ff0b7290 */ /* 0x000fe20009ffe4ff */
[----:B------:R-:W-:Y:S01]  /*09e0*/  IADD3 R14, P0, PT, R10, UR12, RZ ;  /* 0x0000000c0a0e7c10 */ /* 0x000fe2000ff1e0ff */
[----:B------:R-:W-:Y:S01]  /*09f0*/  ULOP3.LUT UR8, UR8, 0xfffffffc, URZ, 0xc0, !UPT ;  /* 0xfffffffc08087892 */ /* 0x000fe2000f8ec0ff */
[C---:B------:R-:W-:Y:S01]  /*0a00*/  IADD3.X R17, PT, PT, R5.reuse, UR14, RZ, P1, !PT ;  /* 0x0000000e05117c10 */ /* 0x040fe20008ffe4ff */
[----:B------:R-:W-:Y:S01]  /*0a10*/  ULOP3.LUT UR11, UR11, 0x3, URZ, 0xc0, !UPT ;  /* 0x000000030b0b7892 */ /* 0x000fe2000f8ec0ff */
[----:B------:R-:W-:Y:S01]  /*0a20*/  IADD3.X R15, PT, PT, R4, UR13, RZ, P0, !PT ;  /* 0x0000000d040f7c10 */ /* 0x000fe200087fe4ff */
[----:B------:R-:W-:Y:S01]  /*0a30*/  UIADD3.X UR10, UPT, UPT, URZ, UR17, URZ, UP2, !UPT ;  /* 0x00000011ff0a7290 */ /* 0x000fe200097fe4ff */
[----:B------:R-:W-:Y:S01]  /*0a40*/  IADD3 R20, P1, PT, R12, UR12, RZ ;  /* 0x0000000c0c147c10 */ /* 0x000fe2000ff3e0ff */
[----:B------:R-:W-:Y:S01]  /*0a50*/  ULOP3.LUT UR9, UR9, 0xfffffffc, URZ, 0xc0, !UPT ;  /* 0xfffffffc09097892 */ /* 0x000fe2000f8ec0ff */
[----:B------:R-:W-:Y:S01]  /*0a60*/  IADD3 R18, P0, PT, R10, UR8, RZ ;  /* 0x000000080a127c10 */ /* 0x000fe2000ff1e0ff */
[----:B------:R-:W3:Y:S01]  /*0a70*/  LDG.E R8, desc[UR18][R8.64] ;  /* 0x0000001208087981 */ /* 0x000ee2000c1e1900 */
[----:B------:R-:W-:Y:S01]  /*0a80*/  ULOP3.LUT UR10, UR10, 0x3, URZ, 0xc0, !UPT ;  /* 0x000000030a0a7892 */ /* 0x000fe2000f8ec0ff */
[----:B------:R-:W-:-:S02]  /*0a90*/  IADD3.X R21, PT, PT, R5, UR13, RZ, P1, !PT ;  /* 0x0000000d05157c10 */ /* 0x000fc40008ffe4ff */
[----:B------:R-:W-:Y:S01]  /*0aa0*/  IADD3.X R19, PT, PT, R4, UR11, RZ, P0, !PT ;  /* 0x0000000b04137c10 */ /* 0x000fe200087fe4ff */
[----:B------:R0:W4:Y:S01]  /*0ab0*/  LDG.E R6, desc[UR18][R16.64] ;  /* 0x0000001210067981 */ /* 0x000122000c1e1900 */
[----:B------:R-:W-:-:S03]  /*0ac0*/  ULOP3.LUT UR7, UR7, 0xfffffffc, URZ, 0xc0, !UPT ;  /* 0xfffffffc07077892 */ /* 0x000fc6000f8ec0ff */
[----:B------:R-:W4:Y:S04]  /*0ad0*/  LDG.E R25, desc[UR18][R24.64] ;  /* 0x0000001218197981 */ /* 0x000f28000c1e1900 */
[----:B------:R1:W5:Y:S01]  /*0ae0*/  LDG.E R9, desc[UR18][R14.64] ;  /* 0x000000120e097981 */ /* 0x000362000c1e1900 */
[----:B0-----:R-:W-:Y:S01]  /*0af0*/  IADD3 R16, P1, PT, R12, UR8, RZ ;  /* 0x000000080c107c10 */ /* 0x001fe2000ff3e0ff */
[----:B------:R-:W-:Y:S02]  /*0b00*/  UIADD3.X UR8, UPT, UPT, URZ, UR17, URZ, UP1, !UPT ;  /* 0x00000011ff087290 */ /* 0x000fe40008ffe4ff */
[----:B------:R-:W5:Y:S04]  /*0b10*/  LDG.E R27, desc[UR18][R18.64] ;  /* 0x00000012121b7981 */ /* 0x000f68000c1e1900 */
[----:B------:R0:W5:Y:S01]  /*0b20*/  LDG.E R24, desc[UR18][R20.64] ;  /* 0x0000001214187981 */ /* 0x000162000c1e1900 */
[----:B-1----:R-:W-:-:S04]  /*0b30*/  IADD3 R14, P0, PT, R10, UR9, RZ ;  /* 0x000000090a0e7c10 */ /* 0x002fc8000ff1e0ff */
[----:B------:R-:W-:Y:S01]  /*0b40*/  IADD3.X R15, PT, PT, R4, UR10, RZ, P0, !PT ;  /* 0x0000000a040f7c10 */ /* 0x000fe200087fe4ff */
[----:B------:R-:W-:Y:S01]  /*0b50*/  ULOP3.LUT UR8, UR8, 0x3, URZ, 0xc0, !UPT ;  /* 0x0000000308087892 */ /* 0x000fe2000f8ec0ff */
[C---:B0-----:R-:W-:Y:S01]  /*0b60*/  IADD3 R20, P0, PT, R12.reuse, UR9, RZ ;  /* 0x000000090c147c10 */ /* 0x041fe2000ff1e0ff */
[----:B------:R-:W-:Y:S01]  /*0b70*/  ULOP3.LUT UR6, UR6, 0xfffffffc, URZ, 0xc0, !UPT ;  /* 0xfffffffc06067892 */ /* 0x000fe2000f8ec0ff */
[C---:B------:R-:W-:Y:S01]  /*0b80*/  IADD3.X R17, PT, PT, R5.reuse, UR11, RZ, P1, !PT ;  /* 0x0000000b05117c10 */ /* 0x040fe20008ffe4ff */
[----:B------:R0:W5:Y:S01]  /*0b90*/  LDG.E R28, desc[UR18][R14.64] ;  /* 0x000000120e1c7981 */ /* 0x000162000c1e1900 */
[C---:B------:R-:W-:Y:S02]  /*0ba0*/  IADD3.X R21, PT, PT, R5.reuse, UR10, RZ, P0, !PT ;  /* 0x0000000a05157c10 */ /* 0x040fe400087fe4ff */
[----:B------:R-:W-:Y:S01]  /*0bb0*/  IADD3 R18, P0, PT, R12, UR7, RZ ;  /* 0x000000070c127c10 */ /* 0x000fe2000ff1e0ff */
[----:B------:R-:W5:Y:S01]  /*0bc0*/  LDG.E R16, desc[UR18][R16.64] ;  /* 0x0000001210107981 */ /* 0x000f62000c1e1900 */
[C---:B------:R-:W-:Y:S01]  /*0bd0*/  IADD3 R22, P1, PT, R10.reuse, UR7, RZ ;  /* 0x000000070a167c10 */ /* 0x040fe2000ff3e0ff */
[----:B------:R-:W-:Y:S01]  /*0be0*/  UIADD3.X UR7, UPT, UPT, URZ, UR17, URZ, UP6, !UPT ;  /* 0x00000011ff077290 */ /* 0x000fe2000b7fe4ff */
[----:B------:R-:W-:Y:S01]  /*0bf0*/  IADD3.X R19, PT, PT, R5, UR8, RZ, P0, !PT ;  /* 0x0000000805137c10 */ /* 0x000fe200087fe4ff */
[----:B------:R-:W5:Y:S02]  /*0c00*/  LDG.E R21, desc[UR18][R20.64] ;  /* 0x0000001214157981 */ /* 0x000f64000c1e1900 */
[----:B------:R-:W-:Y:S01]  /*0c10*/  ULOP3.LUT UR7, UR7, 0x3, URZ, 0xc0, !UPT ;  /* 0x0000000307077892 */ /* 0x000fe2000f8ec0ff */
[----:B0-----:R-:W-:Y:S01]  /*0c20*/  IADD3 R14, P0, PT, R10, UR6, RZ ;  /* 0x000000060a0e7c10 */ /* 0x001fe2000ff1e0ff */
[----:B------:R0:W5:Y:S04]  /*0c30*/  LDG.E R17, desc[UR18][R18.64] ;  /* 0x0000001212117981 */ /* 0x000168000c1e1900 */
[----:B------:R-:W-:-:S05]  /*0c40*/  IADD3.X R15, PT, PT, R4, UR7, RZ, P0, !PT ;  /* 0x00000007040f7c10 */ /* 0x000fca00087fe4ff */
[----:B------:R-:W5:Y:S01]  /*0c50*/  LDG.E R14, desc[UR18][R14.64] ;  /* 0x000000120e0e7981 */ /* 0x000f62000c1e1900 */
[----:B--2---:R-:W-:Y:S01]  /*0c60*/  FFMA R26, R29, R23, R26 ;  /* 0x000000171d1a7223 */ /* 0x004fe2000000001a */
[----:B------:R-:W-:Y:S02]  /*0c70*/  IADD3.X R23, PT, PT, R4, UR8, RZ, P1, !PT ;  /* 0x0000000804177c10 */ /* 0x000fe40008ffe4ff */
[----:B0-----:R-:W-:-:S03]  /*0c80*/  IADD3 R18, P1, PT, R12, UR6, RZ ;  /* 0x000000060c127c10 */ /* 0x001fc6000ff3e0ff */
[----:B------:R-:W2:Y:S01]  /*0c90*/  LDG.E R22, desc[UR18][R22.64] ;  /* 0x0000001216167981 */ /* 0x000ea2000c1e1900 */
[----:B------:R-:W-:-:S05]  /*0ca0*/  IADD3.X R19, PT, PT, R5, UR7, RZ, P1, !PT ;  /* 0x0000000705137c10 */ /* 0x000fca0008ffe4ff */
[----:B------:R-:W2:Y:S01]  /*0cb0*/  LDG.E R29, desc[UR18][R18.64] ;  /* 0x00000012121d7981 */ /* 0x000ea2000c1e1900 */
[----:B------:R-:W-:Y:S01]  /*0cc0*/  UIADD3 UR5, UPT, UPT, UR5, 0x8, URZ ;  /* 0x0000000805057890 */ /* 0x000fe2000fffe0ff */
[----:B------:R-:W-:Y:S01]  /*0cd0*/  UMOV UR6, URZ ;  /* 0x000000ff00067c82 */ /* 0x000fe20008000000 */
[----:B---3--:R-:W-:-:S04]  /*0ce0*/  FFMA R8, R7, R8, R26 ;  /* 0x0000000807087223 */ /* 0x008fc8000000001a */
[----:B----4-:R-:W-:-:S04]  /*0cf0*/  FFMA R6, R25, R6, R8 ;  /* 0x0000000619067223 */ /* 0x010fc80000000008 */
[----:B-----5:R-:W-:-:S04]  /*0d00*/  FFMA R6, R9, R24, R6 ;  /* 0x0000001809067223 */ /* 0x020fc80000000006 */
[----:B------:R-:W-:-:S04]  /*0d10*/  FFMA R27, R27, R16, R6 ;  /* 0x000000101b1b7223 */ /* 0x000fc80000000006 */
[----:B------:R-:W-:-:S04]  /*0d20*/  FFMA R21, R28, R21, R27 ;  /* 0x000000151c157223 */ /* 0x000fc8000000001b */
[----:B--2---:R-:W-:-:S04]  /*0d30*/  FFMA R17, R22, R17, R21 ;  /* 0x0000001116117223 */ /* 0x004fc80000000015 */
[----:B------:R-:W-:-:S07]  /*0d40*/  FFMA R26, R14, R29, R17 ;  /* 0x0000001d0e1a7223 */ /* 0x000fce0000000011 */
.L_x_69:
        /* <DEDUP_REMOVED lines=8> */
[----:B------:R-:W-:Y:S02]  /*0dd0*/  USHF.L.U32 UR13, UR5, 0x2, URZ ;  /* 0x00000002050d7899 */ /* 0x000fe400080006ff */
[----:B------:R-:W-:Y:S02]  /*0de0*/  USHF.L.U64.HI UR6, UR5, 0x2, UR6 ;  /* 0x0000000205067899 */ /* 0x000fe40008010206 */
[----:B------:R-:W-:Y:S02]  /*0df0*/  UIADD3 UR8, UP0, UPT, UR13, 0x4, URZ ;  /* 0x000000040d087890 */ /* 0x000fe4000ff1e0ff */
[----:B------:R-:W-:Y:S02]  /*0e00*/  UIADD3 UR10, UP2, UPT, UR13, 0x8, URZ ;  /* 0x000000080d0a7890 */ /* 0x000fe4000ff5e0ff */
[----:B------:R-:W-:Y:S01]  /*0e10*/  IADD3 R8, P0, PT, R10, UR13, RZ ;  /* 0x0000000d0a087c10 */ /* 0x000fe2000ff1e0ff */
[----:B------:R-:W-:Y:S01]  /*0e20*/  UIADD3.X UR9, UPT, UPT, URZ, UR6, URZ, UP0, !UPT ;  /* 0x00000006ff097290 */ /* 0x000fe200087fe4ff */
[----:B------:R-:W-:Y:S01]  /*0e30*/  IADD3 R18, P1, PT, R12, UR13, RZ ;  /* 0x0000000d0c127c10 */ /* 0x000fe2000ff3e0ff */
[----:B------:R-:W-:Y:S01]  /*0e40*/  ULOP3.LUT UR8, UR8, 0xfffffffc, URZ, 0xc0, !UPT ;  /* 0xfffffffc08087892 */ /* 0x000fe2000f8ec0ff */
[----:B------:R-:W-:Y:S01]  /*0e50*/  IADD3.X R9, PT, PT, R4, UR6, RZ, P0, !PT ;  /* 0x0000000604097c10 */ /* 0x000fe200087fe4ff */
[----:B------:R-:W-:Y:S01]  /*0e60*/  ULOP3.LUT UR9, UR9, 0x3, URZ, 0xc0, !UPT ;  /* 0x0000000309097892 */ /* 0x000fe2000f8ec0ff */
[----:B------:R-:W-:Y:S01]  /*0e70*/  IADD3.X R19, PT, PT, R5, UR6, RZ, P1, !PT ;  /* 0x0000000605137c10 */ /* 0x000fe20008ffe4ff */
[----:B------:R-:W-:-:S02]  /*0e80*/  UIADD3 UR12, UP3, UPT, UR13, 0xc, URZ ;  /* 0x0000000c0d0c7890 */ /* 0x000fc4000ff7e0ff */
[----:B------:R-:W-:Y:S01]  /*0e90*/  UIADD3.X UR11, UPT, UPT, URZ, UR6, URZ, UP2, !UPT ;  /* 0x00000006ff0b7290 */ /* 0x000fe200097fe4ff */
[----:B------:R-:W-:Y:S01]  /*0ea0*/  IADD3 R22, P0, PT, R10, UR8, RZ ;  /* 0x000000080a167c10 */ /* 0x000fe2000ff1e0ff */
[----:B------:R-:W-:Y:S01]  /*0eb0*/  ULOP3.LUT UR10, UR10, 0xfffffffc, URZ, 0xc0, !UPT ;  /* 0xfffffffc0a0a7892 */ /* 0x000fe2000f8ec0ff */
[----:B------:R-:W-:Y:S01]  /*0ec0*/  IADD3 R16, P1, PT, R12, UR8, RZ ;  /* 0x000000080c107c10 */ /* 0x000fe2000ff3e0ff */
[----:B------:R-:W-:Y:S01]  /*0ed0*/  UIADD3.X UR6, UPT, UPT, URZ, UR6, URZ, UP3, !UPT ;  /* 0x00000006ff067290 */ /* 0x000fe20009ffe4ff */
[----:B------:R-:W-:Y:S01]  /*0ee0*/  IADD3.X R23, PT, PT, R4, UR9, RZ, P0, !PT ;  /* 0x0000000904177c10 */ /* 0x000fe200087fe4ff */
[----:B------:R-:W-:Y:S01]  /*0ef0*/  ULOP3.LUT UR12, UR12, 0xfffffffc, URZ, 0xc0, !UPT ;  /* 0xfffffffc0c0c7892 */ /* 0x000fe2000f8ec0ff */
[----:B------:R0:W2:Y:S01]  /*0f00*/  LDG.E R21, desc[UR18][R8.64] ;  /* 0x0000001208157981 */ /* 0x0000a2000c1e1900 */
[----:B------:R-:W-:Y:S01]  /*0f10*/  ULOP3.LUT UR11, UR11, 0x3, URZ, 0xc0, !UPT ;  /* 0x000000030b0b7892 */ /* 0x000fe2000f8ec0ff */
[C---:B------:R-:W-:Y:S01]  /*0f20*/  IADD3 R6, P0, PT, R10.reuse, UR10, RZ ;  /* 0x0000000a0a067c10 */ /* 0x040fe2000ff1e0ff */
[----:B------:R-:W-:Y:S01]  /*0f30*/  ULOP3.LUT UR6, UR6, 0x3, URZ, 0xc0, !UPT ;  /* 0x0000000306067892 */ /* 0x000fe2000f8ec0ff */
[----:B------:R-:W-:Y:S01]  /*0f40*/  IADD3.X R17, PT, PT, R5, UR9, RZ, P1, !PT ;  /* 0x0000000905117c10 */ /* 0x000fe20008ffe4ff */
[----:B------:R1:W2:Y:S01]  /*0f50*/  LDG.E R20, desc[UR18][R18.64] ;  /* 0x0000001212147981 */ /* 0x0002a2000c1e1900 */
[----:B------:R-:W-:-:S03]  /*0f60*/  IADD3 R14, P1, PT, R10, UR12, RZ ;  /* 0x0000000c0a0e7c10 */ /* 0x000fc6000ff3e0ff */
[----:B------:R-:W3:Y:S01]  /*0f70*/  LDG.E R23, desc[UR18][R22.64] ;  /* 0x0000001216177981 */ /* 0x000ee2000c1e1900 */
[----:B0-----:R-:W-:Y:S02]  /*0f80*/  IADD3 R8, P2, PT, R12, UR10, RZ ;  /* 0x0000000a0c087c10 */ /* 0x001fe4000ff5e0ff */
[----:B------:R-:W-:Y:S01]  /*0f90*/  IADD3.X R7, PT, PT, R4, UR11, RZ, P0, !PT ;  /* 0x0000000b04077c10 */ /* 0x000fe200087fe4ff */
[----:B------:R-:W3:Y:S01]  /*0fa0*/  LDG.E R16, desc[UR18][R16.64] ;  /* 0x0000001210107981 */ /* 0x000ee2000c1e1900 */
[C---:B------:R-:W-:Y:S02]  /*0fb0*/  IADD3.X R9, PT, PT, R5.reuse, UR11, RZ, P2, !PT ;  /* 0x0000000b05097c10 */ /* 0x040fe400097fe4ff */
[----:B-1----:R-:W-:Y:S02]  /*0fc0*/  IADD3 R18, P0, PT, R12, UR12, RZ ;  /* 0x0000000c0c127c10 */ /* 0x002fe4000ff1e0ff */
[----:B------:R-:W-:Y:S01]  /*0fd0*/  IADD3.X R15, PT, PT, R4, UR6, RZ, P1, !PT ;  /* 0x00000006040f7c10 */ /* 0x000fe20008ffe4ff */
[----:B------:R-:W4:Y:S01]  /*0fe0*/  LDG.E R7, desc[UR18][R6.64] ;  /* 0x0000001206077981 */ /* 0x000f22000c1e1900 */
[----:B------:R-:W-:-:S03]  /*0ff0*/  IADD3.X R19, PT, PT, R5, UR6, RZ, P0, !PT ;  /* 0x0000000605137c10 */ /* 0x000fc600087fe4ff */
        /* <DEDUP_REMOVED lines=9> */
.L_x_70:
[----:B------:R-:W-:Y:S05]  /*1090*/  BRA.U !UP1, `(.L_x_66) ;  /* 0x0000000109407547 */ /* 0x000fea000b800000 */
.L_x_71:
[----:B------:R-:W-:Y:S02]  /*10a0*/  USHF.L.U32 UR8, UR5, 0x2, URZ ;  /* 0x0000000205087899 */ /* 0x000fe400080006ff */
[----:B------:R-:W-:-:S04]  /*10b0*/  USHF.L.U64.HI UR6, UR5, 0x2, UR6 ;  /* 0x0000000205067899 */ /* 0x000fc80008010206 */
[----:B------:R-:W-:Y:S02]  /*10c0*/  IADD3 R6, P0, PT, R10, UR8, RZ ;  /* 0x000000080a067c10 */ /* 0x000fe4000ff1e0ff */
[----:B------:R-:W-:Y:S02]  /*10d0*/  IADD3 R8, P1, PT, R12, UR8, RZ ;  /* 0x000000080c087c10 */ /* 0x000fe4000ff3e0ff */
[----:B------:R-:W-:Y:S02]  /*10e0*/  IADD3.X R7, PT, PT, R4, UR6, RZ, P0, !PT ;  /* 0x0000000604077c10 */ /* 0x000fe400087fe4ff */
[----:B------:R-:W-:-:S04]  /*10f0*/  IADD3.X R9, PT, PT, R5, UR6, RZ, P1, !PT ;  /* 0x0000000605097c10 */ /* 0x000fc80008ffe4ff */
[----:B------:R-:W2:Y:S04]  /*1100*/  LDG.E R7, desc[UR18][R6.64] ;  /* 0x0000001206077981 */ /* 0x000ea8000c1e1900 */
[----:B------:R-:W2:Y:S01]  /*1110*/  LDG.E R8, desc[UR18][R8.64] ;  /* 0x0000001208087981 */ /* 0x000ea2000c1e1900 */
[----:B------:R-:W-:Y:S02]  /*1120*/  UIADD3 UR7, UP0, UPT, UR7, -0x1, URZ ;  /* 0xffffffff07077890 */ /* 0x000fe4000ff1e0ff */
[----:B------:R-:W-:Y:S02]  /*1130*/  UIADD3 UR5, UPT, UPT, UR5, 0x1, URZ ;  /* 0x0000000105057890 */ /* 0x000fe4000fffe0ff */
[----:B------:R-:W-:Y:S02]  /*1140*/  UIADD3.X UR4, UPT, UPT, UR4, -0x1, URZ, UP0, !UPT ;  /* 0xffffffff04047890 */ /* 0x000fe400087fe4ff */
[----:B------:R-:W-:Y:S01]  /*1150*/  UISETP.NE.U32.AND UP0, UPT, UR7, URZ, UPT ;  /* 0x000000ff0700728c */ /* 0x000fe2000bf05070 */
[----:B------:R-:W-:-:S03]  /*1160*/  UMOV UR6, URZ ;  /* 0x000000ff00067c82 */ /* 0x000fc60008000000 */
[----:B------:R-:W-:Y:S01]  /*1170*/  UISETP.NE.AND.EX UP0, UPT, UR4, URZ, UPT, UP0 ;  /* 0x000000ff0400728c */ /* 0x000fe2000bf05300 */
[----:B--2---:R-:W-:-:S08]  /*1180*/  FFMA R26, R7, R8, R26 ;  /* 0x00000008071a7223 */ /* 0x004fd0000000001a */
[----:B------:R-:W-:Y:S05]  /*1190*/  BRA.U UP0, `(.L_x_71) ;  /* 0xfffffffd00c07547 */ /* 0x000fea000b83ffff */
.L_x_66:
[----:B------:R-:W0:Y:S01]  /*11a0*/  LDC.64 R4, c[0x0][0x3f0] ;  /* 0x0000fc00ff047b82 */ /* 0x000e220000000a00 */
[----:B------:R-:W1:Y:S02]  /*11b0*/  LDCU.64 UR4, c[0x0][0x3d0] ;  /* 0x00007a00ff0477ac */ /* 0x000e640008000a00 */
[----:B-1----:R-:W-:-:S04]  /*11c0*/  IMAD R3, R3, UR4, RZ ;  /* 0x0000000403037c24 */ /* 0x002fc8000f8e02ff */
[C---:B------:R-:W-:Y:S02]  /*11d0*/  IMAD R3, R2.reuse, UR5, R3 ;  /* 0x0000000502037c24 */ /* 0x040fe4000f8e0203 */
[----:B0-----:R-:W-:-:S04]  /*11e0*/  IMAD.WIDE.U32 R4, R2, UR4, R4 ;  /* 0x0000000402047c25 */ /* 0x001fc8000f8e0004 */
[----:B------:R-:W-:Y:S01]  /*11f0*/  IMAD.IADD R5, R5, 0x1, R3 ;  /* 0x0000000105057824 */ /* 0x000fe200078e0203 */
[----:B------:R-:W-:-:S04]  /*1200*/  LEA R2, P0, R0, R4, 0x2 ;  /* 0x0000000400027211 */ /* 0x000fc800078010ff */
[----:B------:R-:W-:-:S05]  /*1210*/  LEA.HI.X R3, R0, R5, RZ, 0x2, P0 ;  /* 0x0000000500037211 */ /* 0x000fca00000f14ff */
[----:B------:R-:W-:Y:S01]  /*1220*/  STG.E desc[UR18][R2.64], R26 ;  /* 0x0000001a02007986 */ /* 0x000fe2000c101912 */
[----:B------:R-:W-:Y:S05]  /*1230*/  EXIT ;  /* 0x000000000000794d */ /* 0x000fea0003800000 */
.L_x_72:
        /* <DEDUP_REMOVED lines=12> */
.L_x_103:


//--------------------- .text._Z9matmulmat8c_matrixS_S_ --------------------------
	.section	.text._Z9matmulmat8c_matrixS_S_,"ax",@progbits
	.align	128
        .global         _Z9matmulmat8c_matrixS_S_
        .type           _Z9matmulmat8c_matrixS_S_,@function
        .size           _Z9matmulmat8c_matrixS_S_,(.L_x_104 - _Z9matmulmat8c_matrixS_S_)
        .other          _Z9matmulmat8c_matrixS_S_,@"STO_CUDA_ENTRY STV_DEFAULT"
_Z9matmulmat8c_matrixS_S_:
.text._Z9matmulmat8c_matrixS_S_:
        /* <DEDUP_REMOVED lines=23> */
[----:B------:R-:W0:Y:S01]  /*0170*/  LDCU.64 UR10, c[0x0][0x3c8] ;  /* 0x00007900ff0a77ac */ /* 0x000e220008000a00 */
[----:B------:R-:W-:Y:S02]  /*0180*/  HFMA2 R5, -RZ, RZ, 0, 0 ;  /* 0x00000000ff057431 */ /* 0x000fe400000001ff */
[----:B------:R-:W-:Y:S01]  /*0190*/  IMAD.MOV.U32 R29, RZ, RZ, RZ ;  /* 0x000000ffff1d7224 */ /* 0x000fe200078e00ff */
[----:B------:R-:W-:Y:S01]  /*01a0*/  UISETP.GE.U32.AND UP1, UPT, UR4, 0x10, UPT ;  /* 0x000000100400788c */ /* 0x000fe2000bf26070 */
[----:B------:R-:W-:Y:S01]  /*01b0*/  IMAD.MOV.U32 R26, RZ, RZ, RZ ;  /* 0x000000ffff1a7224 */ /* 0x000fe200078e00ff */
[----:B------:R-:W-:Y:S02]  /*01c0*/  ULOP3.LUT UR9, UR4, 0xf, URZ, 0xc0, !UPT ;  /* 0x0000000f04097892 */ /* 0x000fe4000f8ec0ff */
[----:B------:R-:W-:Y:S02]  /*01d0*/  UISETP.GE.U32.AND.EX UP1, UPT, UR5, URZ, UPT, UP1 ;  /* 0x000000ff0500728c */ /* 0x000fe4000bf26110 */
[----:B------:R-:W-:-:S04]  /*01e0*/  UISETP.NE.U32.AND UP0, UPT, UR9, URZ, UPT ;  /* 0x000000ff0900728c */ /* 0x000fc8000bf05070 */
[----:B------:R-:W-:Y:S01]  /*01f0*/  UISETP.NE.AND.EX UP0, UPT, URZ, URZ, UPT, UP0 ;  /* 0x000000ffff00728c */ /* 0x000fe2000bf05300 */
[----:B0-----:R-:W-:-:S04]  /*0200*/  LEA R12, P0, R0, UR10, 0x2 ;  /* 0x0000000a000c7c11 */ /* 0x001fc8000f8010ff */
[----:B------:R-:W-:Y:S01]  /*0210*/  LEA.HI.X R13, R0, UR11, RZ, 0x2, P0 ;  /* 0x0000000b000d7c11 */ /* 0x000fe200080f14ff */
[----:B------:R-:W-:Y:S08]  /*0220*/  BRA.U !UP1, `(.L_x_74) ;  /* 0x0000000509b07547 */ /* 0x000ff0000b800000 */
[----:B------:R-:W0:Y:S01]  /*0230*/  LDC.64 R4, c[0x0][0x3a0] ;  /* 0x0000e800ff047b82 */ /* 0x000e220000000a00 */
[----:B------:R-:W1:Y:S01]  /*0240*/  LDCU.64 UR10, c[0x0][0x380] ;  /* 0x00007000ff0a77ac */ /* 0x000e620008000a00 */
[----:B------:R-:W-:Y:S01]  /*0250*/  MOV R29, RZ ;  /* 0x000000ff001d7202 */ /* 0x000fe20000000f00 */
[----:B------:R-:W-:-:S05]  /*0260*/  ULOP3.LUT UR5, UR4, 0xfffffff0, URZ, 0xc0, !UPT ;  /* 0xfffffff004057892 */ /* 0x000fca000f8ec0ff */
[----:B------:R-:W2:Y:S01]  /*0270*/  LDC.64 R8, c[0x0][0x3a8] ;  /* 0x0000ea00ff087b82 */ /* 0x000ea20000000a00 */
[----:B------:R-:W-:-:S07]  /*0280*/  IMAD.U32 R20, RZ, RZ, UR5 ;  /* 0x00000005ff147e24 */ /* 0x000fce000f8e00ff */
[----:B------:R-:W3:Y:S01]  /*0290*/  LDC R26, c[0x0][0x394] ;  /* 0x0000e500ff1a7b82 */ /* 0x000ee20000000800 */
[----:B-1----:R-:W-:-:S04]  /*02a0*/  IMAD R7, R3, UR10, RZ ;  /* 0x0000000a03077c24 */ /* 0x002fc8000f8e02ff */
[C---:B------:R-:W-:Y:S02]  /*02b0*/  IMAD R7, R2.reuse, UR11, R7 ;  /* 0x0000000b02077c24 */ /* 0x040fe4000f8e0207 */
[----:B0-----:R-:W-:-:S03]  /*02c0*/  IMAD.WIDE.U32 R4, R2, UR10, R4 ;  /* 0x0000000a02047c25 */ /* 0x001fc6000f8e0004 */
[----:B------:R-:W-:Y:S01]  /*02d0*/  IADD3 R16, P0, PT, R4, 0x20, RZ ;  /* 0x0000002004107810 */ /* 0x000fe20007f1e0ff */
[----:B------:R-:W-:Y:S01]  /*02e0*/  IMAD.MOV.U32 R4, RZ, RZ, R13 ;  /* 0x000000ffff047224 */ /* 0x000fe200078e000d */
[----:B--2---:R-:W-:-:S03]  /*02f0*/  SHF.L.U64.HI R21, R8, 0x4, R9 ;  /* 0x0000000408157819 */ /* 0x004fc60000010209 */
[----:B------:R-:W-:Y:S01]  /*0300*/  IMAD.X R17, R5, 0x1, R7, P0 ;  /* 0x0000000105117824 */ /* 0x000fe200000e0607 */
[----:B------:R-:W-:Y:S01]  /*0310*/  MOV R5, UR5 ;  /* 0x0000000500057c02 */ /* 0x000fe20008000f00 */
[----:B------:R-:W-:Y:S02]  /*0320*/  IMAD.MOV.U32 R7, RZ, RZ, R12 ;  /* 0x000000ffff077224 */ /* 0x000fe400078e000c */
[----:B---3--:R-:W-:-:S07]  /*0330*/  IMAD.MOV.U32 R6, RZ, RZ, R26 ;  /* 0x000000ffff067224 */ /* 0x008fce00078e001a */
.L_x_75:
[----:B------:R-:W-:Y:S01]  /*0340*/  MOV R19, R4 ;  /* 0x0000000400137202 */ /* 0x000fe20000000f00 */
[----:B------:R-:W-:Y:S01]  /*0350*/  IMAD.MOV.U32 R11, RZ, RZ, R17 ;  /* 0x000000ffff0b7224 */ /* 0x000fe200078e0011 */
[----:B------:R-:W-:Y:S01]  /*0360*/  MOV R10, R16 ;  /* 0x00000010000a7202 */ /* 0x000fe20000000f00 */
[----:B------:R-:W-:Y:S01]  /*0370*/  IMAD.MOV.U32 R18, RZ, RZ, R7 ;  /* 0x000000ffff127224 */ /* 0x000fe200078e0007 */
[----:B------:R-:W-:-:S03]  /*0380*/  IADD3 R22, P0, PT, R7, R8, RZ ;  /* 0x0000000807167210 */ /* 0x000fc60007f1e0ff */
[----:B------:R-:W2:Y:S04]  /*0390*/  LDG.E R28, desc[UR6][R10.64+-0x20] ;  /* 0xffffe0060a1c7981 */ /* 0x000ea8000c1e1900 */
[----:B------:R-:W2:Y:S01]  /*03a0*/  LDG.E R19, desc[UR6][R18.64] ;  /* 0x0000000612137981 */ /* 0x000ea2000c1e1900 */
[--C-:B------:R-:W-:Y:S01]  /*03b0*/  IMAD.X R23, R4, 0x1, R9.reuse, P0 ;  /* 0x0000000104177824 */ /* 0x100fe200000e0609 */
[----:B------:R-:W-:Y:S02]  /*03c0*/  IADD3 R16, P0, PT, R22, R8, RZ ;  /* 0x0000000816107210 */ /* 0x000fe40007f1e0ff */
[----:B------:R-:W3:Y:S04]  /*03d0*/  LDG.E R25, desc[UR6][R10.64+-0x1c] ;  /* 0xffffe4060a197981 */ /* 0x000ee8000c1e1900 */
[----:B------:R-:W3:Y:S01]  /*03e0*/  LDG.E R24, desc[UR6][R22.64] ;  /* 0x0000000616187981 */ /* 0x000ee2000c1e1900 */
[----:B------:R-:W-:-:S05]  /*03f0*/  IMAD.X R17, R23, 0x1, R9, P0 ;  /* 0x0000000117117824 */ /* 0x000fca00000e0609 */
[----:B------:R0:W4:Y:S04]  /*0400*/  LDG.E R18, desc[UR6][R16.64] ;  /* 0x0000000610127981 */ /* 0x000128000c1e1900 */
[----:B------:R-:W4:Y:S01]  /*0410*/  LDG.E R23, desc[UR6][R10.64+-0x18] ;  /* 0xffffe8060a177981 */ /* 0x000f22000c1e1900 */
[----:B------:R-:W-:-:S03]  /*0420*/  IADD3 R14, P0, PT, R16, R8, RZ ;  /* 0x00000008100e7210 */ /* 0x000fc60007f1e0ff */
[----:B------:R-:W5:Y:S01]  /*0430*/  LDG.E R22, desc[UR6][R10.64+-0x14] ;  /* 0xffffec060a167981 */ /* 0x000f62000c1e1900 */
[----:B------:R-:W-:Y:S01]  /*0440*/  IADD3.X R15, PT, PT, R17, R9, RZ, P0, !PT ;  /* 0x00000009110f7210 */ /* 0x000fe200007fe4ff */
[----:B--2---:R-:W-:Y:S01]  /*0450*/  FFMA R27, R28, R19, R29 ;  /* 0x000000131c1b7223 */ /* 0x004fe2000000001d */
[----:B------:R-:W-:-:S03]  /*0460*/  IADD3 R28, P0, PT, R14, R8, RZ ;  /* 0x000000080e1c7210 */ /* 0x000fc60007f1e0ff */
[----:B------:R1:W5:Y:S02]  /*0470*/  LDG.E R19, desc[UR6][R14.64] ;  /* 0x000000060e137981 */ /* 0x000364000c1e1900 */
[----:B------:R-:W-:Y:S01]  /*0480*/  IMAD.X R29, R15, 0x1, R9, P0 ;  /* 0x000000010f1d7824 */ /* 0x000fe200000e0609 */
[----:B0-----:R-:W-:Y:S01]  /*0490*/  IADD3 R16, P0, PT, R28, R8, RZ ;  /* 0x000000081c107210 */ /* 0x001fe20007f1e0ff */
[----:B---3--:R-:W-:Y:S02]  /*04a0*/  FFMA R25, R25, R24, R27 ;  /* 0x0000001819197223 */ /* 0x008fe4000000001b */
[----:B------:R-:W2:Y:S04]  /*04b0*/  LDG.E R27, desc[UR6][R10.64+-0x10] ;  /* 0xfffff0060a1b7981 */ /* 0x000ea8000c1e1900 */
[----:B------:R5:W2:Y:S01]  /*04c0*/  LDG.E R24, desc[UR6][R28.64] ;  /* 0x000000061c187981 */ /* 0x000aa2000c1e1900 */
[----:B------:R-:W-:-:S02]  /*04d0*/  IMAD.X R17, R29, 0x1, R9, P0 ;  /* 0x000000011d117824 */ /* 0x000fc400000e0609 */
[----:B----4-:R-:W-:-:S03]  /*04e0*/  FFMA R23, R23, R18, R25 ;  /* 0x0000001217177223 */ /* 0x010fc60000000019 */
[----:B------:R-:W3:Y:S04]  /*04f0*/  LDG.E R18, desc[UR6][R16.64] ;  /* 0x0000000610127981 */ /* 0x000ee8000c1e1900 */
[----:B------:R-:W3:Y:S01]  /*0500*/  LDG.E R25, desc[UR6][R10.64+-0xc] ;  /* 0xfffff4060a197981 */ /* 0x000ee2000c1e1900 */
[----:B-1----:R-:W-:-:S04]  /*0510*/  IADD3 R14, P0, PT, R16, R8, RZ ;  /* 0x00000008100e7210 */ /* 0x002fc80007f1e0ff */
[----:B------:R-:W-:-:S05]  /*0520*/  IADD3.X R15, PT, PT, R17, R9, RZ, P0, !PT ;  /* 0x00000009110f7210 */ /* 0x000fca00007fe4ff */
[----:B------:R0:W4:Y:S01]  /*0530*/  LDG.E R16, desc[UR6][R14.64] ;  /* 0x000000060e107981 */ /* 0x000122000c1e1900 */
[----:B-----5:R-:W-:Y:S01]  /*0540*/  FFMA R28, R22, R19, R23 ;  /* 0x00000013161c7223 */ /* 0x020fe20000000017 */
[----:B------:R-:W-:Y:S02]  /*0550*/  IADD3 R22, P0, PT, R14, R8, RZ ;  /* 0x000000080e167210 */ /* 0x000fe40007f1e0ff */
[----:B------:R-:W4:Y:S03]  /*0560*/  LDG.E R19, desc[UR6][R10.64+-0x8] ;  /* 0xfffff8060a137981 */ /* 0x000f26000c1e1900 */
[----:B------:R-:W-:-:S05]  /*0570*/  IMAD.X R23, R15, 0x1, R9, P0 ;  /* 0x000000010f177824 */ /* 0x000fca00000e0609 */
[----:B------:R4:W5:Y:S01]  /*0580*/  LDG.E R17, desc[UR6][R22.64] ;  /* 0x0000000616117981 */ /* 0x000962000c1e1900 */
[----:B--2---:R-:W-:Y:S01]  /*0590*/  FFMA R24, R27, R24, R28 ;  /* 0x000000181b187223 */ /* 0x004fe2000000001c */
[----:B------:R-:W-:Y:S02]  /*05a0*/  IADD3 R28, P0, PT, R22, R8, RZ ;  /* 0x00000008161c7210 */ /* 0x000fe40007f1e0ff */
[----:B------:R-:W5:Y:S03]  /*05b0*/  LDG.E R27, desc[UR6][R10.64+-0x4] ;  /* 0xfffffc060a1b7981 */ /* 0x000f66000c1e1900 */
[----:B------:R-:W-:Y:S02]  /*05c0*/  IMAD.X R29, R23, 0x1, R9, P0 ;  /* 0x00000001171d7824 */ /* 0x000fe400000e0609 */
[----:B---3--:R-:W-:-:S03]  /*05d0*/  FFMA R18, R25, R18, R24 ;  /* 0x0000001219127223 */ /* 0x008fc60000000018 */
[----:B------:R-:W2:Y:S04]  /*05e0*/  LDG.E R24, desc[UR6][R28.64] ;  /* 0x000000061c187981 */ /* 0x000ea8000c1e1900 */
[----:B------:R-:W2:Y:S01]  /*05f0*/  LDG.E R25, desc[UR6][R10.64] ;  /* 0x000000060a197981 */ /* 0x000ea2000c1e1900 */
[----:B0-----:R-:W-:-:S04]  /*0600*/  IADD3 R14, P0, PT, R28, R8, RZ ;  /* 0x000000081c0e7210 */ /* 0x001fc80007f1e0ff */
[----:B------:R-:W-:Y:S01]  /*0610*/  IADD3.X R15, PT, PT, R29, R9, RZ, P0, !PT ;  /* 0x000000091d0f7210 */ /* 0x000fe200007fe4ff */
[----:B------:R-:W3:Y:S01]  /*0620*/  LDG.E R28, desc[UR6][R10.64+0x8] ;  /* 0x000008060a1c7981 */ /* 0x000ee2000c1e1900 */
[----:B----4-:R-:W-:Y:S01]  /*0630*/  FFMA R22, R19, R16, R18 ;  /* 0x0000001013167223 */ /* 0x010fe20000000012 */
[-C--:B------:R-:W-:Y:S02]  /*0640*/  IADD3 R18, P0, PT, R14, R8.reuse, RZ ;  /* 0x000000080e127210 */ /* 0x080fe40007f1e0ff */
[----:B------:R5:W4:Y:S03]  /*0650*/  LDG.E R16, desc[UR6][R14.64] ;  /* 0x000000060e107981 */ /* 0x000b26000c1e1900 */
[--C-:B------:R-:W-:Y:S02]  /*0660*/  IMAD.X R19, R15, 0x1, R9.reuse, P0 ;  /* 0x000000010f137824 */ /* 0x100fe400000e0609 */
[----:B-----5:R-:W-:Y:S01]  /*0670*/  FFMA R14, R27, R17, R22 ;  /* 0x000000111b0e7223 */ /* 0x020fe20000000016 */
[----:B------:R-:W-:Y:S01]  /*0680*/  IADD3 R22, P0, PT, R18, R8, RZ ;  /* 0x0000000812167210 */ /* 0x000fe20007f1e0ff */
[----:B------:R-:W4:Y:S04]  /*0690*/  LDG.E R27, desc[UR6][R10.64+0x4] ;  /* 0x000004060a1b7981 */ /* 0x000f28000c1e1900 */
[----:B------:R-:W-:Y:S01]  /*06a0*/  IMAD.X R23, R19, 0x1, R9, P0 ;  /* 0x0000000113177824 */ /* 0x000fe200000e0609 */
[----:B------:R-:W3:Y:S01]  /*06b0*/  LDG.E R17, desc[UR6][R18.64] ;  /* 0x0000000612117981 */ /* 0x000ee2000c1e1900 */
[----:B--2---:R-:W-:-:S03]  /*06c0*/  FFMA R29, R25, R24, R14 ;  /* 0x00000018191d7223 */ /* 0x004fc6000000000e */
[----:B------:R0:W2:Y:S04]  /*06d0*/  LDG.E R24, desc[UR6][R22.64] ;  /* 0x0000000616187981 */ /* 0x0000a8000c1e1900 */
[----:B------:R-:W2:Y:S01]  /*06e0*/  LDG.E R25, desc[UR6][R10.64+0xc] ;  /* 0x00000c060a197981 */ /* 0x000ea2000c1e1900 */
[----:B------:R-:W-:-:S04]  /*06f0*/  IADD3 R14, P0, PT, R22, R8, RZ ;  /* 0x00000008160e7210 */ /* 0x000fc80007f1e0ff */
[----:B------:R-:W-:Y:S01]  /*0700*/  IADD3.X R15, PT, PT, R23, R9, RZ, P0, !PT ;  /* 0x00000009170f7210 */ /* 0x000fe200007fe4ff */
[----:B----4-:R-:W-:Y:S01]  /*0710*/  FFMA R27, R27, R16, R29 ;  /* 0x000000101b1b7223 */ /* 0x010fe2000000001d */
[-C--:B------:R-:W-:Y:S01]  /*0720*/  IADD3 R16, P0, PT, R14, R8.reuse, RZ ;  /* 0x000000080e107210 */ /* 0x080fe20007f1e0ff */
[----:B------:R-:W4:Y:S02]  /*0730*/  LDG.E R29, desc[UR6][R10.64+0x18] ;  /* 0x000018060a1d7981 */ /* 0x000f24000c1e1900 */
[----:B---3--:R-:W-:Y:S02]  /*0740*/  FFMA R28, R28, R17, R27 ;  /* 0x000000111c1c7223 */ /* 0x008fe4000000001b */
[--C-:B------:R-:W-:Y:S01]  /*0750*/  IMAD.X R17, R15, 0x1, R9.reuse, P0 ;  /* 0x000000010f117824 */ /* 0x100fe200000e0609 */
[-C--:B------:R-:W-:Y:S01]  /*0760*/  IADD3 R18, P0, PT, R16, R8.reuse, RZ ;  /* 0x0000000810127210 */ /* 0x080fe20007f1e0ff */
[----:B------:R-:W3:Y:S04]  /*0770*/  LDG.E R14, desc[UR6][R14.64] ;  /* 0x000000060e0e7981 */ /* 0x000ee8000c1e1900 */
[----:B------:R-:W-:Y:S01]  /*0780*/  IMAD.X R19, R17, 0x1, R9, P0 ;  /* 0x0000000111137824 */ /* 0x000fe200000e0609 */
[----:B0-----:R-:W-:Y:S01]  /*0790*/  IADD3 R22, P0, PT, R18, R8, RZ ;  /* 0x0000000812167210 */ /* 0x001fe20007f1e0ff */
[----:B------:R-:W5:Y:S01]  /*07a0*/  LDG.E R16, desc[UR6][R16.64] ;  /* 0x0000000610107981 */ /* 0x000f62000c1e1900 */
[----:B--2---:R-:W-:-:S03]  /*07b0*/  FFMA R25, R25, R24, R28 ;  /* 0x0000001819197223 */ /* 0x004fc6000000001c */
[----:B------:R-:W5:Y:S04]  /*07c0*/  LDG.E R27, desc[UR6][R10.64+0x14] ;  /* 0x000014060a1b7981 */ /* 0x000f68000c1e1900 */
[----:B------:R-:W3:Y:S01]  /*07d0*/  LDG.E R24, desc[UR6][R10.64+0x10] ;  /* 0x000010060a187981 */ /* 0x000ee2000c1e1900 */
[----:B------:R-:W-:-:S03]  /*07e0*/  IADD3.X R23, PT, PT, R19, R9, RZ, P0, !PT ;  /* 0x0000000913177210 */ /* 0x000fc600007fe4ff */
[----:B------:R-:W4:Y:S04]  /*07f0*/  LDG.E R18, desc[UR6][R18.64] ;  /* 0x0000000612127981 */ /* 0x000f28000c1e1900 */
[----:B------:R-:W2:Y:S04]  /*0800*/  LDG.E R22, desc[UR6][R22.64] ;  /* 0x0000000616167981 */ /* 0x000ea8000c1e1900 */
[----:B------:R-:W2:Y:S01]  /*0810*/  LDG.E R15, desc[UR6][R10.64+0x1c] ;  /* 0x00001c060a0f7981 */ /* 0x000ea2000c1e1900 */
[----:B------:R-:W-:-:S04]  /*0820*/  IADD3 R20, P0, PT, R20, -0x10, RZ ;  /* 0xfffffff014147810 */ /* 0x000fc80007f1e0ff */
[----:B------:R-:W-:Y:S02]  /*0830*/  IADD3.X R6, PT, PT, R6, -0x1, RZ, P0, !PT ;  /* 0xffffffff06067810 */ /* 0x000fe400007fe4ff */
[----:B------:R-:W-:-:S04]  /*0840*/  ISETP.NE.U32.AND P0, PT, R20, RZ, PT ;  /* 0x000000ff1400720c */ /* 0x000fc80003f05070 */
[----:B------:R-:W-:Y:S02]  /*0850*/  ISETP.NE.AND.EX P0, PT, R6, RZ, PT, P0 ;  /* 0x000000ff0600720c */ /* 0x000fe40003f05300 */
[----:B------:R-:W-:-:S05]  /*0860*/  LEA R7, P1, R8, R7, 0x4 ;  /* 0x0000000708077211 */ /* 0x000fca00078220ff */
[----:B------:R-:W-:Y:S02]  /*0870*/  IMAD.X R4, R4, 0x1, R21, P1 ;  /* 0x0000000104047824 */ /* 0x000fe400008e0615 */
[----:B---3--:R-:W-:-:S04]  /*0880*/  FFMA R14, R24, R14, R25 ;  /* 0x0000000e180e7223 */ /* 0x008fc80000000019 */
[----:B-----5:R-:W-:Y:S01]  /*0890*/  FFMA R14, R27, R16, R14 ;  /* 0x000000101b0e7223 */ /* 0x020fe2000000000e */
[----:B------:R-:W-:-:S03]  /*08a0*/  IADD3 R16, P2, PT, R10, 0x40, RZ ;  /* 0x000000400a107810 */ /* 0x000fc60007f5e0ff */
[----:B----4-:R-:W-:Y:S02]  /*08b0*/  FFMA R14, R29, R18, R14 ;  /* 0x000000121d0e7223 */ /* 0x010fe4000000000e */
[----:B------:R-:W-:Y:S02]  /*08c0*/  IMAD.X R17, RZ, RZ, R11, P2 ;  /* 0x000000ffff117224 */ /* 0x000fe400010e060b */
[----:B--2---:R-:W-:Y:S01]  /*08d0*/  FFMA R29, R15, R22, R14 ;  /* 0x000000160f1d7223 */ /* 0x004fe2000000000e */
[----:B------:R-:W-:Y:S06]  /*08e0*/  @P0 BRA `(.L_x_75) ;  /* 0xfffffff800940947 */ /* 0x000fec000383ffff */
.L_x_74:
[----:B------:R-:W-:Y:S05]  /*08f0*/  BRA.U !UP0, `(.L_x_73) ;  /* 0x0000000d080c7547 */ /* 0x000fea000b800000 */
[----:B------:R-:W0:Y:S01]  /*0900*/  LDC.64 R14, c[0x0][0x3a0] ;  /* 0x0000e800ff0e7b82 */ /* 0x000e220000000a00 */
[----:B------:R-:W1:Y:S01]  /*0910*/  LDCU.64 UR10, c[0x0][0x380] ;  /* 0x00007000ff0a77ac */ /* 0x000e620008000a00 */
[----:B------:R-:W-:Y:S02]  /*0920*/  UISETP.GE.U32.AND UP1, UPT, UR9, 0x8, UPT ;  /* 0x000000080900788c */ /* 0x000fe4000bf26070 */
[----:B------:R-:W-:Y:S02]  /*0930*/  ULOP3.LUT UR8, UR4, 0x7, URZ, 0xc0, !UPT ;  /* 0x0000000704087892 */ /* 0x000fe4000f8ec0ff */
[----:B------:R-:W-:Y:S02]  /*0940*/  UISETP.GE.U32.AND.EX UP1, UPT, URZ, URZ, UPT, UP1 ;  /* 0x000000ffff00728c */ /* 0x000fe4000bf26110 */
[----:B------:R-:W-:-:S04]  /*0950*/  UISETP.NE.U32.AND UP0, UPT, UR8, URZ, UPT ;  /* 0x000000ff0800728c */ /* 0x000fc8000bf05070 */
[----:B------:R-:W-:Y:S01]  /*0960*/  UISETP.NE.AND.EX UP0, UPT, URZ, URZ, UPT, UP0 ;  /* 0x000000ffff00728c */ /* 0x000fe2000bf05300 */
[----:B-1----:R-:W-:-:S04]  /*0970*/  IMAD R7, R3, UR10, RZ ;  /* 0x0000000a03077c24 */ /* 0x002fc8000f8e02ff */
[C---:B------:R-:W-:Y:S02]  /*0980*/  IMAD R7, R2.reuse, UR11, R7 ;  /* 0x0000000b02077c24 */ /* 0x040fe4000f8e0207 */
[----:B0-----:R-:W-:-:S05]  /*0990*/  IMAD.WIDE.U32 R14, R2, UR10, R14 ;  /* 0x0000000a020e7c25 */ /* 0x001fca000f8e000e */
[----:B------:R-:W-:Y:S01]  /*09a0*/  IADD3 R4, PT, PT, R15, R7, RZ ;  /* 0x000000070f047210 */ /* 0x000fe20007ffe0ff */
[----:B------:R-:W-:Y:S06]  /*09b0*/  BRA.U !UP1, `(.L_x_76) ;  /* 0x0000000509a07547 */ /* 0x000fec000b800000 */
[----:B------:R-:W0:Y:S01]  /*09c0*/  LDCU.64 UR10, c[0x0][0x3a8] ;  /* 0x00007500ff0a77ac */ /* 0x000e220008000a00 */
[----:B------:R-:W-:-:S04]  /*09d0*/  LEA R18, P0, R5, R14, 0x2 ;  /* 0x0000000e05127211 */ /* 0x000fc800078010ff */
[C---:B------:R-:W-:Y:S02]  /*09e0*/  LEA.HI.X R19, R5.reuse, R4, R26, 0x2, P0 ;  /* 0x0000000405137211 */ /* 0x040fe400000f141a */
[----:B------:R-:W-:-:S03]  /*09f0*/  IADD3 R17, P0, PT, R5, 0x1, RZ ;  /* 0x0000000105117810 */ /* 0x000fc60007f1e0ff */
[----:B------:R1:W2:Y:S01]  /*0a00*/  LDG.E R18, desc[UR6][R18.64] ;  /* 0x0000000612127981 */ /* 0x0002a2000c1e1900 */
[----:B0-----:R-:W-:Y:S02]  /*0a10*/  IMAD R8, R26, UR10, RZ ;  /* 0x0000000a1a087c24 */ /* 0x001fe4000f8e02ff */
[----:B------:R-:W-:-:S04]  /*0a20*/  IMAD.WIDE.U32 R6, R5, UR10, R12 ;  /* 0x0000000a05067c25 */ /* 0x000fc8000f8e000c */
[----:B------:R-:W-:Y:S02]  /*0a30*/  IMAD R11, R5, UR11, R8 ;  /* 0x0000000b050b7c24 */ /* 0x000fe4000f8e0208 */
[----:B------:R-:W-:Y:S02]  /*0a40*/  IMAD.MOV.U32 R10, RZ, RZ, R6 ;  /* 0x000000ffff0a7224 */ /* 0x000fe400078e0006 */
[----:B------:R-:W-:Y:S01]  /*0a50*/  IMAD.IADD R11, R7, 0x1, R11 ;  /* 0x00000001070b7824 */ /* 0x000fe200078e020b */
[----:B------:R-:W-:Y:S01]  /*0a60*/  IADD3.X R6, PT, PT, RZ, R26, RZ, P0, !PT ;  /* 0x0000001aff067210 */ /* 0x000fe200007fe4ff */
[----:B------:R-:W-:-:S03]  /*0a70*/  IMAD.SHL.U32 R23, R17, 0x4, RZ ;  /* 0x0000000411177824 */ /* 0x000fc600078e00ff */
[----:B------:R-:W2:Y:S01]  /*0a80*/  LDG.E R10, desc[UR6][R10.64] ;  /* 0x000000060a0a7981 */ /* 0x000ea2000c1e1900 */
[----:B------:R-:W-:Y:S02]  /*0a90*/  SHF.L.U64.HI R9, R17, 0x2, R6 ;  /* 0x0000000211097819 */ /* 0x000fe40000010206 */
[----:B------:R-:W-:Y:S01]  /*0aa0*/  LOP3.LUT R23, R23, 0xfffffffc, RZ, 0xc0, !PT ;  /* 0xfffffffc17177812 */ /* 0x000fe200078ec0ff */
[----:B------:R-:W-:Y:S01]  /*0ab0*/  IMAD.WIDE.U32 R6, R17, UR10, R12 ;  /* 0x0000000a11067c25 */ /* 0x000fe2000f8e000c */
[----:B------:R-:W-:Y:S02]  /*0ac0*/  LOP3.LUT R9, R9, 0x3, RZ, 0xc0, !PT ;  /* 0x0000000309097812 */ /* 0x000fe400078ec0ff */
[----:B------:R-:W-:Y:S01]  /*0ad0*/  IADD3 R22, P0, PT, R23, R14, RZ ;  /* 0x0000000e17167210 */ /* 0x000fe20007f1e0ff */
[----:B------:R-:W-:-:S04]  /*0ae0*/  IMAD R7, R17, UR11, R7 ;  /* 0x0000000b11077c24 */ /* 0x000fc8000f8e0207 */
[----:B------:R-:W-:Y:S01]  /*0af0*/  IMAD.X R23, R9, 0x1, R4, P0 ;  /* 0x0000000109177824 */ /* 0x000fe200000e0604 */
[----:B------:R-:W3:Y:S04]  /*0b00*/  LDG.E R6, desc[UR6][R6.64] ;  /* 0x0000000606067981 */ /* 0x000ee8000c1e1900 */
[----:B------:R0:W3:Y:S01]  /*0b10*/  LDG.E R16, desc[UR6][R22.64] ;  /* 0x0000000616107981 */ /* 0x0000e2000c1e1900 */
[C---:B-1----:R-:W-:Y:S02]  /*0b20*/  IADD3 R19, P2, PT, R5.reuse, 0x2, RZ ;  /* 0x0000000205137810 */ /* 0x042fe40007f5e0ff */
[----:B------:R-:W-:-:S03]  /*0b30*/  IADD3 R21, P0, PT, R5, 0x4, RZ ;  /* 0x0000000405157810 */ /* 0x000fc60007f1e0ff */
[----:B------:R-:W-:Y:S01]  /*0b40*/  IMAD.WIDE.U32 R8, R19, UR10, R12 ;  /* 0x0000000a13087c25 */ /* 0x000fe2000f8e000c */
[----:B------:R-:W-:-:S03]  /*0b50*/  IADD3 R17, P1, PT, R5, 0x3, RZ ;  /* 0x0000000305117810 */ /* 0x000fc60007f3e0ff */
[----:B------:R-:W-:Y:S01]  /*0b60*/  IMAD R9, R19, UR11, R9 ;  /* 0x0000000b13097c24 */ /* 0x000fe2000f8e0209 */
[----:B0-----:R-:W-:Y:S01]  /*0b70*/  IADD3 R23, P3, PT, R5, 0x5, RZ ;  /* 0x0000000505177810 */ /* 0x001fe20007f7e0ff */
[----:B------:R-:W-:-:S03]  /*0b80*/  IMAD.WIDE.U32 R24, R17, UR10, R12 ;  /* 0x0000000a11187c25 */ /* 0x000fc6000f8e000c */
[----:B------:R0:W4:Y:S01]  /*0b90*/  LDG.E R7, desc[UR6][R8.64] ;  /* 0x0000000608077981 */ /* 0x000122000c1e1900 */
[----:B------:R-:W-:Y:S01]  /*0ba0*/  IADD3.X R20, PT, PT, RZ, R26, RZ, P1, !PT ;  /* 0x0000001aff147210 */ /* 0x000fe20000ffe4ff */
[----:B------:R-:W-:Y:S02]  /*0bb0*/  IMAD R25, R17, UR11, R25 ;  /* 0x0000000b11197c24 */ /* 0x000fe4000f8e0219 */
[----:B0-----:R-:W-:Y:S01]  /*0bc0*/  IMAD.WIDE.U32 R8, R23, UR10, R12 ;  /* 0x0000000a17087c25 */ /* 0x001fe2000f8e000c */
[----:B------:R-:W-:-:S03]  /*0bd0*/  SHF.L.U64.HI R20, R17, 0x2, R20 ;  /* 0x0000000211147819 */ /* 0x000fc60000010214 */
[----:B------:R-:W5:Y:S01]  /*0be0*/  LDG.E R25, desc[UR6][R24.64] ;  /* 0x0000000618197981 */ /* 0x000f62000c1e1900 */
[----:B------:R-:W-:-:S06]  /*0bf0*/  IMAD R9, R23, UR11, R9 ;  /* 0x0000000b17097c24 */ /* 0x000fcc000f8e0209 */
[----:B------:R-:W5:Y:S01]  /*0c00*/  LDG.E R9, desc[UR6][R8.64] ;  /* 0x0000000608097981 */ /* 0x000f62000c1e1900 */
[----:B--2---:R-:W-:Y:S01]  /*0c10*/  FFMA R29, R18, R10, R29 ;  /* 0x0000000a121d7223 */ /* 0x004fe2000000001d */
[----:B------:R-:W-:Y:S01]  /*0c20*/  IADD3.X R18, PT, PT, RZ, R26, RZ, P2, !PT ;  /* 0x0000001aff127210 */ /* 0x000fe200017fe4ff */
[----:B------:R-:W-:-:S03]  /*0c30*/  IMAD.WIDE.U32 R10, R21, UR10, R12 ;  /* 0x0000000a150a7c25 */ /* 0x000fc6000f8e000c */
[C---:B------:R-:W-:Y:S01]  /*0c40*/  SHF.L.U64.HI R27, R19.reuse, 0x2, R18 ;  /* 0x00000002131b7819 */ /* 0x040fe20000010212 */
[----:B------:R-:W-:Y:S02]  /*0c50*/  IMAD.SHL.U32 R19, R19, 0x4, RZ ;  /* 0x0000000413137824 */ /* 0x000fe400078e00ff */
[----:B------:R-:W-:-:S03]  /*0c60*/  IMAD R11, R21, UR11, R11 ;  /* 0x0000000b150b7c24 */ /* 0x000fc6000f8e020b */
[----:B------:R-:W-:Y:S02]  /*0c70*/  LOP3.LUT R19, R19, 0xfffffffc, RZ, 0xc0, !PT ;  /* 0xfffffffc13137812 */ /* 0x000fe400078ec0ff */
[----:B------:R-:W-:Y:S01]  /*0c80*/  LOP3.LUT R27, R27, 0x3, RZ, 0xc0, !PT ;  /* 0x000000031b1b7812 */ /* 0x000fe200078ec0ff */
[----:B------:R0:W2:Y:S01]  /*0c90*/  LDG.E R11, desc[UR6][R10.64] ;  /* 0x000000060a0b7981 */ /* 0x0000a2000c1e1900 */
[----:B------:R-:W-:Y:S01]  /*0ca0*/  IADD3 R18, P2, PT, R19, R14, RZ ;  /* 0x0000000e13127210 */ /* 0x000fe20007f5e0ff */
[----:B---3--:R-:W-:Y:S01]  /*0cb0*/  FFMA R6, R16, R6, R29 ;  /* 0x0000000610067223 */ /* 0x008fe2000000001d */
[----:B------:R-:W-:Y:S01]  /*0cc0*/  IMAD.SHL.U32 R29, R17, 0x4, RZ ;  /* 0x00000004111d7824 */ /* 0x000fe200078e00ff */
[----:B------:R-:W-:Y:S01]  /*0cd0*/  IADD3.X R16, PT, PT, RZ, R26, RZ, P3, !PT ;  /* 0x0000001aff107210 */ /* 0x000fe20001ffe4ff */
[----:B------:R-:W-:Y:S02]  /*0ce0*/  IMAD.SHL.U32 R17, R21, 0x4, RZ ;  /* 0x0000000415117824 */ /* 0x000fe400078e00ff */
[----:B0-----:R-:W-:-:S02]  /*0cf0*/  IMAD.X R10, RZ, RZ, R26, P0 ;  /* 0x000000ffff0a7224 */ /* 0x001fc400000e061a */
[----:B------:R-:W-:Y:S01]  /*0d00*/  IMAD.X R19, R27, 0x1, R4, P2 ;  /* 0x000000011b137824 */ /* 0x000fe200010e0604 */
[----:B------:R-:W-:Y:S02]  /*0d10*/  LOP3.LUT R29, R29, 0xfffffffc, RZ, 0xc0, !PT ;  /* 0xfffffffc1d1d7812 */ /* 0x000fe400078ec0ff */
[----:B------:R-:W-:Y:S01]  /*0d20*/  SHF.L.U64.HI R10, R21, 0x2, R10 ;  /* 0x00000002150a7819 */ /* 0x000fe2000001020a */
[C---:B------:R-:W-:Y:S01]  /*0d30*/  IMAD.SHL.U32 R21, R23.reuse, 0x4, RZ ;  /* 0x0000000417157824 */ /* 0x040fe200078e00ff */
[----:B------:R-:W-:Y:S01]  /*0d40*/  SHF.L.U64.HI R8, R23, 0x2, R16 ;  /* 0x0000000217087819 */ /* 0x000fe20000010210 */
[----:B------:R0:W4:Y:S01]  /*0d50*/  LDG.E R27, desc[UR6][R18.64] ;  /* 0x00000006121b7981 */ /* 0x000122000c1e1900 */
[----:B------:R-:W-:-:S04]  /*0d60*/  LOP3.LUT R23, R17, 0xfffffffc, RZ, 0xc0, !PT ;  /* 0xfffffffc11177812 */ /* 0x000fc800078ec0ff */
[-C--:B------:R-:W-:Y:S02]  /*0d70*/  IADD3 R22, P1, PT, R23, R14.reuse, RZ ;  /* 0x0000000e17167210 */ /* 0x080fe40007f3e0ff */
[----:B0-----:R-:W-:Y:S02]  /*0d80*/  IADD3 R18, P0, PT, R29, R14, RZ ;  /* 0x0000000e1d127210 */ /* 0x001fe40007f1e0ff */
[----:B------:R-:W-:Y:S02]  /*0d90*/  LOP3.LUT R29, R10, 0x3, RZ, 0xc0, !PT ;  /* 0x000000030a1d7812 */ /* 0x000fe400078ec0ff */
[----:B------:R-:W-:-:S03]  /*0da0*/  LOP3.LUT R17, R20, 0x3, RZ, 0xc0, !PT ;  /* 0x0000000314117812 */ /* 0x000fc600078ec0ff */
[----:B------:R-:W-:Y:S01]  /*0db0*/  IMAD.X R23, R29, 0x1, R4, P1 ;  /* 0x000000011d177824 */ /* 0x000fe200008e0604 */
[----:B------:R-:W-:Y:S02]  /*0dc0*/  IADD3 R29, P1, PT, R5, 0x6, RZ ;  /* 0x00000006051d7810 */ /* 0x000fe40007f3e0ff */
[----:B------:R-:W-:Y:S02]  /*0dd0*/  IADD3.X R19, PT, PT, R17, R4, RZ, P0, !PT ;  /* 0x0000000411137210 */ /* 0x000fe400007fe4ff */
[----:B------:R-:W-:Y:S01]  /*0de0*/  LOP3.LUT R21, R21, 0xfffffffc, RZ, 0xc0, !PT ;  /* 0xfffffffc15157812 */ /* 0x000fe200078ec0ff */
[----:B------:R-:W-:Y:S01]  /*0df0*/  IMAD.X R16, RZ, RZ, R26, P1 ;  /* 0x000000ffff107224 */ /* 0x000fe200008e061a */
[----:B------:R-:W-:Y:S01]  /*0e00*/  SHF.L.U32 R28, R29, 0x2, RZ ;  /* 0x000000021d1c7819 */ /* 0x000fe200000006ff */
[----:B------:R0:W5:Y:S01]  /*0e10*/  LDG.E R24, desc[UR6][R18.64] ;  /* 0x0000000612187981 */ /* 0x000162000c1e1900 */
[----:B------:R-:W-:Y:S02]  /*0e20*/  LOP3.LUT R17, R8, 0x3, RZ, 0xc0, !PT ;  /* 0x0000000308117812 */ /* 0x000fe400078ec0ff */
[----:B------:R-:W-:Y:S01]  /*0e30*/  IADD3 R20, P0, PT, R21, R14, RZ ;  /* 0x0000000e15147210 */ /* 0x000fe20007f1e0ff */
[----:B------:R-:W2:Y:S01]  /*0e40*/  LDG.E R10, desc[UR6][R22.64] ;  /* 0x00000006160a7981 */ /* 0x000ea2000c1e1900 */
[----:B------:R-:W-:-:S02]  /*0e50*/  LOP3.LUT R28, R28, 0xfffffffc, RZ, 0xc0, !PT ;  /* 0xfffffffc1c1c7812 */ /* 0x000fc400078ec0ff */
[----:B------:R-:W-:Y:S02]  /*0e60*/  IADD3.X R21, PT, PT, R17, R4, RZ, P0, !PT ;  /* 0x0000000411157210 */ /* 0x000fe400007fe4ff */
[C---:B0-----:R-:W-:Y:S01]  /*0e70*/  SHF.L.U64.HI R19, R29.reuse, 0x2, R16 ;  /* 0x000000021d137819 */ /* 0x041fe20000010210 */
[----:B------:R-:W-:Y:S01]  /*0e80*/  IMAD.WIDE.U32 R16, R29, UR10, R12 ;  /* 0x0000000a1d107c25 */ /* 0x000fe2000f8e000c */
[----:B------:R-:W-:Y:S01]  /*0e90*/  IADD3 R18, P0, PT, R28, R14, RZ ;  /* 0x0000000e1c127210 */ /* 0x000fe20007f1e0ff */
[----:B------:R0:W3:Y:S01]  /*0ea0*/  LDG.E R8, desc[UR6][R20.64] ;  /* 0x0000000614087981 */ /* 0x0000e2000c1e1900 */
[----:B------:R-:W-:Y:S01]  /*0eb0*/  LOP3.LUT R19, R19, 0x3, RZ, 0xc0, !PT ;  /* 0x0000000313137812 */ /* 0x000fe200078ec0ff */
[----:B------:R-:W-:-:S04]  /*0ec0*/  IMAD R17, R29, UR11, R17 ;  /* 0x0000000b1d117c24 */ /* 0x000fc8000f8e0211 */
[----:B------:R-:W-:Y:S01]  /*0ed0*/  IMAD.X R19, R19, 0x1, R4, P0 ;  /* 0x0000000113137824 */ /* 0x000fe200000e0604 */
[----:B------:R-:W-:Y:S01]  /*0ee0*/  IADD3 R29, P0, PT, R5, 0x7, RZ ;  /* 0x00000007051d7810 */ /* 0x000fe20007f1e0ff */
[----:B------:R-:W3:Y:S03]  /*0ef0*/  LDG.E R16, desc[UR6][R16.64] ;  /* 0x0000000610107981 */ /* 0x000ee6000c1e1900 */
[----:B------:R-:W-:Y:S01]  /*0f00*/  IADD3.X R26, PT, PT, RZ, R26, RZ, P0, !PT ;  /* 0x0000001aff1a7210 */ /* 0x000fe200007fe4ff */
[C---:B0-----:R-:W-:Y:S01]  /*0f10*/  IMAD.SHL.U32 R21, R29.reuse, 0x4, RZ ;  /* 0x000000041d157824 */ /* 0x041fe200078e00ff */
[----:B------:R-:W3:Y:S02]  /*0f20*/  LDG.E R19, desc[UR6][R18.64] ;  /* 0x0000000612137981 */ /* 0x000ee4000c1e1900 */
[----:B------:R-:W-:Y:S02]  /*0f30*/  SHF.L.U64.HI R26, R29, 0x2, R26 ;  /* 0x000000021d1a7819 */ /* 0x000fe4000001021a */
[----:B------:R-:W-:Y:S01]  /*0f40*/  LOP3.LUT R21, R21, 0xfffffffc, RZ, 0xc0, !PT ;  /* 0xfffffffc15157812 */ /* 0x000fe200078ec0ff */
[----:B------:R-:W-:Y:S01]  /*0f50*/  IMAD.WIDE.U32 R22, R29, UR10, R12 ;  /* 0x0000000a1d167c25 */ /* 0x000fe2000f8e000c */
[----:B------:R-:W-:-:S02]  /*0f60*/  LOP3.LUT R26, R26, 0x3, RZ, 0xc0, !PT ;  /* 0x000000031a1a7812 */ /* 0x000fc400078ec0ff */
[----:B------:R-:W-:Y:S01]  /*0f70*/  IADD3 R20, P0, PT, R21, R14, RZ ;  /* 0x0000000e15147210 */ /* 0x000fe20007f1e0ff */
[----:B------:R-:W-:-:S03]  /*0f80*/  IMAD R23, R29, UR11, R23 ;  /* 0x0000000b1d177c24 */ /* 0x000fc6000f8e0217 */
[----:B------:R-:W-:Y:S02]  /*0f90*/  IADD3.X R21, PT, PT, R26, R4, RZ, P0, !PT ;  /* 0x000000041a157210 */ /* 0x000fe400007fe4ff */
[----:B------:R-:W3:Y:S04]  /*0fa0*/  LDG.E R22, desc[UR6][R22.64] ;  /* 0x0000000616167981 */ /* 0x000ee8000c1e1900 */
[----:B------:R-:W3:Y:S01]  /*0fb0*/  LDG.E R20, desc[UR6][R20.64] ;  /* 0x0000000614147981 */ /* 0x000ee2000c1e1900 */
[----:B------:R-:W-:Y:S01]  /*0fc0*/  IMAD.MOV.U32 R26, RZ, RZ, RZ ;  /* 0x000000ffff1a7224 */ /* 0x000fe200078e00ff */
[----:B------:R-:W-:Y:S01]  /*0fd0*/  IADD3 R5, PT, PT, R5, 0x8, RZ ;  /* 0x0000000805057810 */ /* 0x000fe20007ffe0ff */
[----:B----4-:R-:W-:-:S04]  /*0fe0*/  FFMA R7, R27, R7, R6 ;  /* 0x000000071b077223 */ /* 0x010fc80000000006 */
[----:B-----5:R-:W-:-:S04]  /*0ff0*/  FFMA R7, R24, R25, R7 ;  /* 0x0000001918077223 */ /* 0x020fc80000000007 */
[----:B--2---:R-:W-:-:S04]  /*1000*/  FFMA R7, R10, R11, R7 ;  /* 0x0000000b0a077223 */ /* 0x004fc80000000007 */
[----:B---3--:R-:W-:-:S04]  /*1010*/  FFMA R8, R8, R9, R7 ;  /* 0x0000000908087223 */ /* 0x008fc80000000007 */
[----:B------:R-:W-:-:S04]  /*1020*/  FFMA R19, R19, R16, R8 ;  /* 0x0000001013137223 */ /* 0x000fc80000000008 */
[----:B------:R-:W-:-:S07]  /*1030*/  FFMA R29, R20, R22, R19 ;  /* 0x00000016141d7223 */ /* 0x000fce0000000013 */
.L_x_76:
[----:B------:R-:W-:Y:S05]  /*1040*/  BRA.U !UP0, `(.L_x_73) ;  /* 0x0000000508387547 */ /* 0x000fea000b800000 */
[----:B------:R-:W-:Y:S02]  /*1050*/  UISETP.GE.U32.AND UP1, UPT, UR8, 0x4, UPT ;  /* 0x000000040800788c */ /* 0x000fe4000bf26070 */
[----:B------:R-:W-:Y:S02]  /*1060*/  ULOP3.LUT UR5, UR4, 0x3, URZ, 0xc0, !UPT ;  /* 0x0000000304057892 */ /* 0x000fe4000f8ec0ff */
[----:B------:R-:W-:Y:S02]  /*1070*/  UISETP.GE.U32.AND.EX UP1, UPT, URZ, URZ, UPT, UP1 ;  /* 0x000000ffff00728c */ /* 0x000fe4000bf26110 */
[----:B------:R-:W-:Y:S01]  /*1080*/  UISETP.NE.U32.AND UP0, UPT, UR5, URZ, UPT ;  /* 0x000000ff0500728c */ /* 0x000fe2000bf05070 */
[----:B------:R-:W-:Y:S01]  /*1090*/  UMOV UR4, URZ ;  /* 0x000000ff00047c82 */ /* 0x000fe20008000000 */
[----:B------:R-:W0:Y:S02]  /*10a0*/  LDCU.64 UR10, c[0x0][0x3a8] ;  /* 0x00007500ff0a77ac */ /* 0x000e240008000a00 */
[----:B------:R-:W-:-:S03]  /*10b0*/  UISETP.NE.AND.EX UP0, UPT, UR4, URZ, UPT, UP0 ;  /* 0x000000ff0400728c */ /* 0x000fc6000bf05300 */
[----:B------:R-:W-:Y:S08]  /*10c0*/  BRA.U !UP1, `(.L_x_77) ;  /* 0x0000000109cc7547 */ /* 0x000ff0000b800000 */
[----:B------:R-:W1:Y:S01]  /*10d0*/  LDCU.64 UR8, c[0x0][0x3a8] ;  /* 0x00007500ff0877ac */ /* 0x000e620008000a00 */
[C---:B------:R-:W-:Y:S02]  /*10e0*/  LEA R8, P0, R5.reuse, R14, 0x2 ;  /* 0x0000000e05087211 */ /* 0x040fe400078010ff */
[C---:B------:R-:W-:Y:S02]  /*10f0*/  IADD3 R7, P1, PT, R5.reuse, 0x1, RZ ;  /* 0x0000000105077810 */ /* 0x040fe40007f3e0ff */
[C---:B------:R-:W-:Y:S02]  /*1100*/  IADD3 R6, P2, PT, R5.reuse, 0x2, RZ ;  /* 0x0000000205067810 */ /* 0x040fe40007f5e0ff */
[----:B------:R-:W-:-:S03]  /*1110*/  LEA.HI.X R9, R5, R4, R26, 0x2, P0 ;  /* 0x0000000405097211 */ /* 0x000fc600000f141a */
[----:B------:R-:W-:Y:S02]  /*1120*/  IMAD.X R25, RZ, RZ, R26, P2 ;  /* 0x000000ffff197224 */ /* 0x000fe400010e061a */
[----:B------:R2:W3:Y:S01]  /*1130*/  LDG.E R8, desc[UR6][R8.64] ;  /* 0x0000000608087981 */ /* 0x0004e2000c1e1900 */
[----:B-1----:R-:W-:Y:S02]  /*1140*/  IMAD R20, R26, UR8, RZ ;  /* 0x000000081a147c24 */ /* 0x002fe4000f8e02ff */
[----:B------:R-:W-:-:S04]  /*1150*/  IMAD.WIDE.U32 R10, R5, UR8, R12 ;  /* 0x00000008050a7c25 */ /* 0x000fc8000f8e000c */
[----:B------:R-:W-:Y:S01]  /*1160*/  IMAD R21, R5, UR9, R20 ;  /* 0x0000000905157c24 */ /* 0x000fe2000f8e0214 */
[----:B------:R-:W-:Y:S01]  /*1170*/  IADD3.X R20, PT, PT, RZ, R26, RZ, P1, !PT ;  /* 0x0000001aff147210 */ /* 0x000fe20000ffe4ff */
[----:B------:R-:W-:Y:S01]  /*1180*/  IMAD.WIDE.U32 R16, R7, UR8, R12 ;  /* 0x0000000807107c25 */ /* 0x000fe2000f8e000c */
[----:B--2---:R-:W-:-:S03]  /*1190*/  IADD3 R9, P0, PT, R5, 0x3, RZ ;  /* 0x0000000305097810 */ /* 0x004fc60007f1e0ff */
[----:B------:R-:W-:Y:S01]  /*11a0*/  IMAD.IADD R11, R11, 0x1, R21 ;  /* 0x000000010b0b7824 */ /* 0x000fe200078e0215 */
[C---:B------:R-:W-:Y:S01]  /*11b0*/  SHF.L.U64.HI R21, R7.reuse, 0x2, R20 ;  /* 0x0000000207157819 */ /* 0x040fe20000010214 */
[C---:B------:R-:W-:Y:S01]  /*11c0*/  IMAD.WIDE.U32 R18, R6.reuse, UR8, R12 ;  /* 0x0000000806127c25 */ /* 0x040fe2000f8e000c */
[C---:B------:R-:W-:Y:S02]  /*11d0*/  SHF.L.U32 R20, R7.reuse, 0x2, RZ ;  /* 0x0000000207147819 */ /* 0x040fe400000006ff */
[----:B------:R1:W3:Y:S01]  /*11e0*/  LDG.E R23, desc[UR6][R10.64] ;  /* 0x000000060a177981 */ /* 0x0002e2000c1e1900 */
[----:B------:R-:W-:Y:S01]  /*11f0*/  IMAD R17, R7, UR9, R17 ;  /* 0x0000000907117c24 */ /* 0x000fe2000f8e0211 */
[C---:B------:R-:W-:Y:S01]  /*1200*/  SHF.L.U64.HI R7, R6.reuse, 0x2, R25 ;  /* 0x0000000206077819 */ /* 0x040fe20000010219 */
[----:B------:R-:W-:Y:S01]  /*1210*/  IMAD.SHL.U32 R24, R6, 0x4, RZ ;  /* 0x0000000406187824 */ /* 0x000fe200078e00ff */
[----:B------:R-:W-:Y:S01]  /*1220*/  LOP3.LUT R25, R20, 0xfffffffc, RZ, 0xc0, !PT ;  /* 0xfffffffc14197812 */ /* 0x000fe200078ec0ff */
[----:B------:R-:W-:Y:S01]  /*1230*/  IMAD R19, R6, UR9, R19 ;  /* 0x0000000906137c24 */ /* 0x000fe2000f8e0213 */
[----:B------:R2:W4:Y:S01]  /*1240*/  LDG.E R22, desc[UR6][R16.64] ;  /* 0x0000000610167981 */ /* 0x000522000c1e1900 */
[----:B------:R-:W-:Y:S01]  /*1250*/  IMAD.SHL.U32 R6, R9, 0x4, RZ ;  /* 0x0000000409067824 */ /* 0x000fe200078e00ff */
[----:B------:R-:W-:-:S02]  /*1260*/  IADD3.X R26, PT, PT, RZ, R26, RZ, P0, !PT ;  /* 0x0000001aff1a7210 */ /* 0x000fc400007fe4ff */
[----:B-1----:R-:W-:Y:S01]  /*1270*/  LOP3.LUT R11, R21, 0x3, RZ, 0xc0, !PT ;  /* 0x00000003150b7812 */ /* 0x002fe200078ec0ff */
[----:B------:R-:W5:Y:S01]  /*1280*/  LDG.E R18, desc[UR6][R18.64] ;  /* 0x0000000612127981 */ /* 0x000f62000c1e1900 */
[----:B------:R-:W-:Y:S02]  /*1290*/  IADD3 R10, P0, PT, R25, R14, RZ ;  /* 0x0000000e190a7210 */ /* 0x000fe40007f1e0ff */
[----:B--2---:R-:W-:Y:S02]  /*12a0*/  LOP3.LUT R17, R24, 0xfffffffc, RZ, 0xc0, !PT ;  /* 0xfffffffc18117812 */ /* 0x004fe400078ec0ff */
[----:B------:R-:W-:Y:S02]  /*12b0*/  LOP3.LUT R21, R6, 0xfffffffc, RZ, 0xc0, !PT ;  /* 0xfffffffc06157812 */ /* 0x000fe400078ec0ff */
[----:B------:R-:W-:Y:S02]  /*12c0*/  SHF.L.U64.HI R20, R9, 0x2, R26 ;  /* 0x0000000209147819 */ /* 0x000fe4000001021a */
[----:B------:R-:W-:-:S02]  /*12d0*/  LOP3.LUT R7, R7, 0x3, RZ, 0xc0, !PT ;  /* 0x0000000307077812 */ /* 0x000fc400078ec0ff */
[----:B------:R-:W-:Y:S02]  /*12e0*/  IADD3 R6, P1, PT, R17, R14, RZ ;  /* 0x0000000e11067210 */ /* 0x000fe40007f3e0ff */
[----:B------:R-:W-:Y:S02]  /*12f0*/  IADD3.X R11, PT, PT, R11, R4, RZ, P0, !PT ;  /* 0x000000040b0b7210 */ /* 0x000fe400007fe4ff */
[----:B------:R-:W-:Y:S01]  /*1300*/  LOP3.LUT R25, R20, 0x3, RZ, 0xc0, !PT ;  /* 0x0000000314197812 */ /* 0x000fe200078ec0ff */
[----:B------:R-:W-:Y:S01]  /*1310*/  IMAD.X R7, R7, 0x1, R4, P1 ;  /* 0x0000000107077824 */ /* 0x000fe200008e0604 */
[----:B------:R-:W-:Y:S01]  /*1320*/  IADD3 R20, P0, PT, R21, R14, RZ ;  /* 0x0000000e15147210 */ /* 0x000fe20007f1e0ff */
[----:B------:R-:W-:Y:S01]  /*1330*/  IMAD.WIDE.U32 R16, R9, UR8, R12 ;  /* 0x0000000809107c25 */ /* 0x000fe2000f8e000c */
[----:B------:R-:W4:Y:S02]  /*1340*/  LDG.E R11, desc[UR6][R10.64] ;  /* 0x000000060a0b7981 */ /* 0x000f24000c1e1900 */
[----:B------:R-:W-:Y:S01]  /*1350*/  IADD3.X R21, PT, PT, R25, R4, RZ, P0, !PT ;  /* 0x0000000419157210 */ /* 0x000fe200007fe4ff */
[----:B------:R-:W-:Y:S01]  /*1360*/  IMAD R17, R9, UR9, R17 ;  /* 0x0000000909117c24 */ /* 0x000fe2000f8e0211 */
[----:B------:R-:W5:Y:S04]  /*1370*/  LDG.E R7, desc[UR6][R6.64] ;  /* 0x0000000606077981 */ /* 0x000f68000c1e1900 */
[----:B------:R-:W2:Y:S04]  /*1380*/  LDG.E R16, desc[UR6][R16.64] ;  /* 0x0000000610107981 */ /* 0x000ea8000c1e1900 */
[----:B------:R-:W2:Y:S01]  /*1390*/  LDG.E R21, desc[UR6][R20.64] ;  /* 0x0000000614157981 */ /* 0x000ea2000c1e1900 */
[----:B------:R-:W-:Y:S01]  /*13a0*/  IMAD.MOV.U32 R26, RZ, RZ, RZ ;  /* 0x000000ffff1a7224 */ /* 0x000fe200078e00ff */
[----:B------:R-:W-:Y:S01]  /*13b0*/  IADD3 R5, PT, PT, R5, 0x4, RZ ;  /* 0x0000000405057810 */ /* 0x000fe20007ffe0ff */
[----:B---3--:R-:W-:-:S04]  /*13c0*/  FFMA R8, R8, R23, R29 ;  /* 0x0000001708087223 */ /* 0x008fc8000000001d */
[----:B----4-:R-:W-:-:S04]  /*13d0*/  FFMA R8, R11, R22, R8 ;  /* 0x000000160b087223 */ /* 0x010fc80000000008 */
[----:B-----5:R-:W-:-:S04]  /*13e0*/  FFMA R8, R7, R18, R8 ;  /* 0x0000001207087223 */ /* 0x020fc80000000008 */
[----:B--2---:R-:W-:-:S07]  /*13f0*/  FFMA R29, R21, R16, R8 ;  /* 0x00000010151d7223 */ /* 0x004fce0000000008 */
.L_x_77:
[----:B------:R-:W-:Y:S05]  /*1400*/  BRA.U !UP0, `(.L_x_73) ;  /* 0x0000000108487547 */ /* 0x000fea000b800000 */
.L_x_78:
[----:B------:R-:W-:Y:S01]  /*1410*/  MOV R9, R13 ;  /* 0x0000000d00097202 */ /* 0x000fe20000000f00 */
[----:B0-----:R-:W-:Y:S01]  /*1420*/  IMAD R10, R26, UR10, RZ ;  /* 0x0000000a1a0a7c24 */ /* 0x001fe2000f8e02ff */
[C---:B------:R-:W-:Y:S01]  /*1430*/  LEA R6, P0, R5.reuse, R14, 0x2 ;  /* 0x0000000e05067211 */ /* 0x040fe200078010ff */
[----:B------:R-:W-:Y:S02]  /*1440*/  IMAD.MOV.U32 R8, RZ, RZ, R12 ;  /* 0x000000ffff087224 */ /* 0x000fe400078e000c */
[C---:B------:R-:W-:Y:S01]  /*1450*/  IMAD R11, R5.reuse, UR11, R10 ;  /* 0x0000000b050b7c24 */ /* 0x040fe2000f8e020a */
[C---:B------:R-:W-:Y:S01]  /*1460*/  LEA.HI.X R7, R5.reuse, R4, R26, 0x2, P0 ;  /* 0x0000000405077211 */ /* 0x040fe200000f141a */
[----:B------:R-:W-:-:S04]  /*1470*/  IMAD.WIDE.U32 R8, R5, UR10, R8 ;  /* 0x0000000a05087c25 */ /* 0x000fc8000f8e0008 */
[----:B------:R-:W-:Y:S01]  /*1480*/  IMAD.IADD R9, R9, 0x1, R11 ;  /* 0x0000000109097824 */ /* 0x000fe200078e020b */
[----:B------:R-:W2:Y:S04]  /*1490*/  LDG.E R6, desc[UR6][R6.64] ;  /* 0x0000000606067981 */ /* 0x000ea8000c1e1900 */
[----:B------:R-:W2:Y:S01]  /*14a0*/  LDG.E R8, desc[UR6][R8.64] ;  /* 0x0000000608087981 */ /* 0x000ea2000c1e1900 */
[----:B------:R-:W-:Y:S01]  /*14b0*/  UIADD3 UR5, UP0, UPT, UR5, -0x1, URZ ;  /* 0xffffffff05057890 */ /* 0x000fe2000ff1e0ff */
[----:B------:R-:W-:Y:S01]  /*14c0*/  IADD3 R5, PT, PT, R5, 0x1, RZ ;  /* 0x0000000105057810 */ /* 0x000fe20007ffe0ff */
[----:B------:R-:W-:Y:S02]  /*14d0*/  IMAD.MOV.U32 R26, RZ, RZ, RZ ;  /* 0x000000ffff1a7224 */ /* 0x000fe400078e00ff */
[----:B------:R-:W-:-:S02]  /*14e0*/  UIADD3.X UR4, UPT, UPT, UR4, -0x1, URZ, UP0, !UPT ;  /* 0xffffffff04047890 */ /* 0x000fc400087fe4ff */
[----:B------:R-:W-:-:S04]  /*14f0*/  UISETP.NE.U32.AND UP0, UPT, UR5, URZ, UPT ;  /* 0x000000ff0500728c */ /* 0x000fc8000bf05070 */
[----:B------:R-:W-:Y:S01]  /*1500*/  UISETP.NE.AND.EX UP0, UPT, UR4, URZ, UPT, UP0 ;  /* 0x000000ff0400728c */ /* 0x000fe2000bf05300 */
[----:B--2---:R-:W-:-:S08]  /*1510*/  FFMA R29, R6, R8, R29 ;  /* 0x00000008061d7223 */ /* 0x004fd0000000001d */
[----:B------:R-:W-:Y:S05]  /*1520*/  BRA.U UP0, `(.L_x_78) ;  /* 0xfffffffd00b87547 */ /* 0x000fea000b83ffff */
.L_x_73:
[----:B------:R-:W1:Y:S01]  /*1530*/  LDC.64 R4, c[0x0][0x3f0] ;  /* 0x0000fc00ff047b82 */ /* 0x000e620000000a00 */
[----:B------:R-:W2:Y:S02]  /*1540*/  LDCU.64 UR4, c[0x0][0x3d0] ;  /* 0x00007a00ff0477ac */ /* 0x000ea40008000a00 */
[----:B--2---:R-:W-:-:S04]  /*1550*/  IMAD R3, R3, UR4, RZ ;  /* 0x0000000403037c24 */ /* 0x004fc8000f8e02ff */
[C---:B------:R-:W-:Y:S02]  /*1560*/  IMAD R3, R2.reuse, UR5, R3 ;  /* 0x0000000502037c24 */ /* 0x040fe4000f8e0203 */
[----:B-1----:R-:W-:-:S03]  /*1570*/  IMAD.WIDE.U32 R4, R2, UR4, R4 ;  /* 0x0000000402047c25 */ /* 0x002fc6000f8e0004 */
[----:B------:R-:W-:Y:S02]  /*1580*/  LEA R2, P0, R0, R4, 0x2 ;  /* 0x0000000400027211 */ /* 0x000fe400078010ff */
[----:B------:R-:W-:-:S04]  /*1590*/  IADD3 R5, PT, PT, R5, R3, RZ ;  /* 0x0000000305057210 */ /* 0x000fc80007ffe0ff */
[----:B------:R-:W-:-:S05]  /*15a0*/  LEA.HI.X R3, R0, R5, RZ, 0x2, P0 ;  /* 0x0000000500037211 */ /* 0x000fca00000f14ff */
[----:B------:R-:W-:Y:S01]  /*15b0*/  STG.E desc[UR6][R2.64], R29 ;  /* 0x0000001d02007986 */ /* 0x000fe2000c101906 */
[----:B0-----:R-:W-:Y:S05]  /*15c0*/  EXIT ;  /* 0x000000000000794d */ /* 0x001fea0003800000 */
.L_x_79:
        /* <DEDUP_REMOVED lines=11> */
.L_x_104:


//--------------------- .text._Z9matmulvecPfS_iiS_ --------------------------
	.section	.text._Z9matmulvecPfS_iiS_,"ax",@progbits
	.align	128
        .global         _Z9matmulvecPfS_iiS_
        .type           _Z9matmulvecPfS_iiS_,@function
        .size           _Z9matmulvecPfS_iiS_,(.L_x_105 - _Z9matmulvecPfS_iiS_)
        .other          _Z9matmulvecPfS_iiS_,@"STO_CUDA_ENTRY STV_DEFAULT"
_Z9matmulvecPfS_iiS_:
.text._Z9matmulvecPfS_iiS_:
[----:B------:R-:W-:Y:S01]  /*0000*/  LDC R1, c[0x0][0x37c] ;  /* 0x0000df00ff017b82 */ /* 0x000fe20000000800 */
[----:B------:R-:W0:Y:S07]  /*0010*/  S2R R3, SR_TID.X ;  /* 0x0000000000037919 */ /* 0x000e2e0000002100 */
[----:B------:R-:W0:Y:S01]  /*0020*/  S2UR UR4, SR_CTAID.X ;  /* 0x00000000000479c3 */ /* 0x000e220000002500 */
[----:B------:R-:W1:Y:S07]  /*0030*/  LDCU UR5, c[0x0][0x390] ;  /* 0x00007200ff0577ac */ /* 0x000e6e0008000800 */
[----:B------:R-:W0:Y:S02]  /*0040*/  LDC R0, c[0x0][0x360] ;  /* 0x0000d800ff007b82 */ /* 0x000e240000000800 */
[----:B0-----:R-:W-:-:S05]  /*0050*/  IMAD R0, R0, UR4, R3 ;  /* 0x0000000400007c24 */ /* 0x001fca000f8e0203 */
[----:B-1----:R-:W-:-:S13]  /*0060*/  ISETP.GE.AND P0, PT, R0, UR5, PT ;  /* 0x0000000500007c0c */ /* 0x002fda000bf06270 */
[----:B------:R-:W-:Y:S05]  /*0070*/  @P0 EXIT ;  /* 0x000000000000094d */ /* 0x000fea0003800000 */
[----:B------:R-:W0:Y:S01]  /*0080*/  LDCU UR8, c[0x0][0x394] ;  /* 0x00007280ff0877ac */ /* 0x000e220008000800 */
[----:B------:R-:W-:Y:S01]  /*0090*/  HFMA2 R15, -RZ, RZ, 0, 0 ;  /* 0x00000000ff0f7431 */ /* 0x000fe200000001ff */
[----:B------:R-:W1:Y:S01]  /*00a0*/  LDCU.64 UR16, c[0x0][0x358] ;  /* 0x00006b00ff1077ac */ /* 0x000e620008000a00 */
[----:B0-----:R-:W-:-:S09]  /*00b0*/  UISETP.GE.AND UP0, UPT, UR8, 0x1, UPT ;  /* 0x000000010800788c */ /* 0x001fd2000bf06270 */
[----:B-1----:R-:W-:Y:S05]  /*00c0*/  BRA.U !UP0, `(.L_x_80) ;  /* 0x0000000908647547 */ /* 0x002fea000b800000 */
[----:B------:R-:W-:Y:S02]  /*00d0*/  UISETP.GE.U32.AND UP1, UPT, UR8, 0x10, UPT ;  /* 0x000000100800788c */ /* 0x000fe4000bf26070 */
[----:B------:R-:W-:Y:S01]  /*00e0*/  IMAD R7, R0, UR8, RZ ;  /* 0x0000000800077c24 */ /* 0x000fe2000f8e02ff */
[----:B------:R-:W-:Y:S01]  /*00f0*/  ULOP3.LUT UR9, UR8, 0xf, URZ, 0xc0, !UPT ;  /* 0x0000000f08097892 */ /* 0x000fe2000f8ec0ff */
[----:B------:R-:W-:Y:S02]  /*0100*/  MOV R15, RZ ;  /* 0x000000ff000f7202 */ /* 0x000fe40000000f00 */
[----:B------:R-:W-:Y:S01]  /*0110*/  MOV R8, RZ ;  /* 0x000000ff00087202 */ /* 0x000fe20000000f00 */
[----:B------:R-:W-:Y:S02]  /*0120*/  UISETP.NE.AND UP0, UPT, UR9, URZ, UPT ;  /* 0x000000ff0900728c */ /* 0x000fe4000bf05270 */
[----:B------:R-:W-:Y:S09]  /*0130*/  BRA.U !UP1, `(.L_x_81) ;  /* 0x0000000509147547 */ /* 0x000ff2000b800000 */
[----:B------:R-:W0:Y:S01]  /*0140*/  LDCU.128 UR12, c[0x0][0x380] ;  /* 0x00007000ff0c77ac */ /* 0x000e220008000c00 */
[----:B------:R-:W-:Y:S02]  /*0150*/  MOV R15, RZ ;  /* 0x000000ff000f7202 */ /* 0x000fe40000000f00 */
[----:B------:R-:W-:Y:S01]  /*0160*/  MOV R6, R7 ;  /* 0x0000000700067202 */ /* 0x000fe20000000f00 */
[----:B------:R-:W-:-:S04]  /*0170*/  ULOP3.LUT UR10, UR8, 0x7ffffff0, URZ, 0xc0, !UPT ;  /* 0x7ffffff0080a7892 */ /* 0x000fc8000f8ec0ff */
[----:B------:R-:W-:Y:S02]  /*0180*/  UIADD3 UR11, UPT, UPT, -UR10, URZ, URZ ;  /* 0x000000ff0a0b7290 */ /* 0x000fe4000fffe1ff */
[----:B------:R-:W-:Y:S01]  /*0190*/  MOV R8, UR10 ;  /* 0x0000000a00087c02 */ /* 0x000fe20008000f00 */
[----:B0-----:R-:W-:Y:S02]  /*01a0*/  UIADD3 UR4, UP2, UPT, UR14, 0x20, URZ ;  /* 0x000000200e047890 */ /* 0x001fe4000ff5e0ff */
[----:B------:R-:W-:Y:S02]  /*01b0*/  UIADD3 UR6, UP1, UPT, UR12, 0x20, URZ ;  /* 0x000000200c067890 */ /* 0x000fe4000ff3e0ff */
[----:B------:R-:W-:Y:S02]  /*01c0*/  UIADD3.X UR5, UPT, UPT, URZ, UR15, URZ, UP2, !UPT ;  /* 0x0000000fff057290 */ /* 0x000fe400097fe4ff */
[----:B------:R-:W-:Y:S01]  /*01d0*/  MOV R2, UR4 ;  /* 0x0000000400027c02 */ /* 0x000fe20008000f00 */
[----:B------:R-:W-:-:S03]  /*01e0*/  UIADD3.X UR7, UPT, UPT, URZ, UR13, URZ, UP1, !UPT ;  /* 0x0000000dff077290 */ /* 0x000fc60008ffe4ff */
[----:B------:R-:W-:-:S09]  /*01f0*/  MOV R3, UR5 ;  /* 0x0000000500037c02 */ /* 0x000fd20008000f00 */
.L_x_82:
[----:B------:R-:W-:Y:S01]  /*0200*/  MOV R4, UR6 ;  /* 0x0000000600047c02 */ /* 0x000fe20008000f00 */
[----:B------:R-:W2:Y:S01]  /*0210*/  LDG.E R17, desc[UR16][R2.64+-0x20] ;  /* 0xffffe01002117981 */ /* 0x000ea2000c1e1900 */
[----:B------:R-:W-:-:S03]  /*0220*/  MOV R5, UR7 ;  /* 0x0000000700057c02 */ /* 0x000fc60008000f00 */
[----:B------:R-:W3:Y:S01]  /*0230*/  LDG.E R25, desc[UR16][R2.64+-0x1c] ;  /* 0xffffe41002197981 */ /* 0x000ee2000c1e1900 */
[----:B------:R-:W-:-:S03]  /*0240*/  IMAD.WIDE R4, R6, 0x4, R4 ;  /* 0x0000000406047825 */ /* 0x000fc600078e0204 */
[----:B------:R-:W4:Y:S04]  /*0250*/  LDG.E R19, desc[UR16][R2.64+-0x18] ;  /* 0xffffe81002137981 */ /* 0x000f28000c1e1900 */
[----:B------:R-:W2:Y:S04]  /*0260*/  LDG.E R16, desc[UR16][R4.64+-0x20] ;  /* 0xffffe01004107981 */ /* 0x000ea8000c1e1900 */
[----:B------:R-:W3:Y:S04]  /*0270*/  LDG.E R18, desc[UR16][R4.64+-0x1c] ;  /* 0xffffe41004127981 */ /* 0x000ee8000c1e1900 */
        /* <DEDUP_REMOVED lines=12> */
[----:B------:R-:W2:Y:S04]  /*0340*/  LDG.E R15, desc[UR16][R2.64] ;  /* 0x00000010020f7981 */ /* 0x000ea8000c1e1900 */
[----:B------:R-:W2:Y:S01]  /*0350*/  LDG.E R16, desc[UR16][R4.64] ;  /* 0x0000001004107981 */ /* 0x000ea2000c1e1900 */
[----:B---3--:R-:W-:-:S03]  /*0360*/  FFMA R25, R18, R25, R17 ;  /* 0x0000001912197223 */ /* 0x008fc60000000011 */
[----:B------:R-:W3:Y:S01]  /*0370*/  LDG.E R17, desc[UR16][R2.64+0x4] ;  /* 0x0000041002117981 */ /* 0x000ee2000c1e1900 */
[----:B----4-:R-:W-:-:S03]  /*0380*/  FFMA R26, R20, R19, R25 ;  /* 0x00000013141a7223 */ /* 0x010fc60000000019 */
[----:B------:R-:W3:Y:S04]  /*0390*/  LDG.E R18, desc[UR16][R4.64+0x4] ;  /* 0x0000041004127981 */ /* 0x000ee8000c1e1900 */
[----:B------:R-:W4:Y:S01]  /*03a0*/  LDG.E R20, desc[UR16][R2.64+0x8] ;  /* 0x0000081002147981 */ /* 0x000f22000c1e1900 */
[----:B-----5:R-:W-:-:S03]  /*03b0*/  FFMA R25, R21, R22, R26 ;  /* 0x0000001615197223 */ /* 0x020fc6000000001a */
[----:B------:R-:W4:Y:S04]  /*03c0*/  LDG.E R19, desc[UR16][R4.64+0x8] ;  /* 0x0000081004137981 */ /* 0x000f28000c1e1900 */
[----:B------:R-:W5:Y:S01]  /*03d0*/  LDG.E R22, desc[UR16][R2.64+0xc] ;  /* 0x00000c1002167981 */ /* 0x000f62000c1e1900 */
[----:B------:R-:W-:-:S03]  /*03e0*/  FFMA R25, R24, R23, R25 ;  /* 0x0000001718197223 */ /* 0x000fc60000000019 */
[----:B------:R-:W5:Y:S04]  /*03f0*/  LDG.E R21, desc[UR16][R4.64+0xc] ;  /* 0x00000c1004157981 */ /* 0x000f68000c1e1900 */
[----:B------:R-:W5:Y:S01]  /*0400*/  LDG.E R24, desc[UR16][R2.64+0x10] ;  /* 0x0000101002187981 */ /* 0x000f62000c1e1900 */
[----:B------:R-:W-:-:S03]  /*0410*/  FFMA R25, R10, R9, R25 ;  /* 0x000000090a197223 */ /* 0x000fc60000000019 */
[----:B------:R-:W5:Y:S04]  /*0420*/  LDG.E R23, desc[UR16][R4.64+0x10] ;  /* 0x0000101004177981 */ /* 0x000f68000c1e1900 */
[----:B------:R-:W5:Y:S01]  /*0430*/  LDG.E R10, desc[UR16][R2.64+0x14] ;  /* 0x00001410020a7981 */ /* 0x000f62000c1e1900 */
[----:B------:R-:W-:-:S03]  /*0440*/  FFMA R27, R12, R11, R25 ;  /* 0x0000000b0c1b7223 */ /* 0x000fc60000000019 */
[----:B------:R-:W5:Y:S04]  /*0450*/  LDG.E R9, desc[UR16][R4.64+0x14] ;  /* 0x0000141004097981 */ /* 0x000f68000c1e1900 */
[----:B------:R-:W5:Y:S04]  /*0460*/  LDG.E R11, desc[UR16][R2.64+0x18] ;  /* 0x00001810020b7981 */ /* 0x000f68000c1e1900 */
[----:B------:R-:W5:Y:S04]  /*0470*/  LDG.E R12, desc[UR16][R4.64+0x18] ;  /* 0x00001810040c7981 */ /* 0x000f68000c1e1900 */
[----:B------:R-:W5:Y:S04]  /*0480*/  LDG.E R25, desc[UR16][R4.64+0x1c] ;  /* 0x00001c1004197981 */ /* 0x000f68000c1e1900 */
[----:B------:R0:W5:Y:S01]  /*0490*/  LDG.E R26, desc[UR16][R2.64+0x1c] ;  /* 0x00001c10021a7981 */ /* 0x000162000c1e1900 */
[----:B------:R-:W-:Y:S01]  /*04a0*/  FFMA R13, R14, R13, R27 ;  /* 0x0000000d0e0d7223 */ /* 0x000fe2000000001b */
[----:B------:R-:W-:-:S04]  /*04b0*/  UIADD3 UR11, UPT, UPT, UR11, 0x10, URZ ;  /* 0x000000100b0b7890 */ /* 0x000fc8000fffe0ff */
[----:B------:R-:W-:Y:S01]  /*04c0*/  UISETP.NE.AND UP1, UPT, UR11, URZ, UPT ;  /* 0x000000ff0b00728c */ /* 0x000fe2000bf25270 */
[----:B0-----:R-:W-:Y:S02]  /*04d0*/  IADD3 R2, P0, PT, R2, 0x40, RZ ;  /* 0x0000004002027810 */ /* 0x001fe40007f1e0ff */
[----:B------:R-:W-:Y:S02]  /*04e0*/  IADD3 R6, PT, PT, R6, 0x10, RZ ;  /* 0x0000001006067810 */ /* 0x000fe40007ffe0ff */
[----:B------:R-:W-:Y:S01]  /*04f0*/  IADD3.X R3, PT, PT, RZ, R3, RZ, P0, !PT ;  /* 0x00000003ff037210 */ /* 0x000fe200007fe4ff */
[----:B--2---:R-:W-:-:S04]  /*0500*/  FFMA R13, R16, R15, R13 ;  /* 0x0000000f100d7223 */ /* 0x004fc8000000000d */
[----:B---3--:R-:W-:-:S04]  /*0510*/  FFMA R18, R18, R17, R13 ;  /* 0x0000001112127223 */ /* 0x008fc8000000000d */
[----:B----4-:R-:W-:-:S04]  /*0520*/  FFMA R18, R19, R20, R18 ;  /* 0x0000001413127223 */ /* 0x010fc80000000012 */
[----:B-----5:R-:W-:-:S04]  /*0530*/  FFMA R18, R21, R22, R18 ;  /* 0x0000001615127223 */ /* 0x020fc80000000012 */
[----:B------:R-:W-:-:S04]  /*0540*/  FFMA R18, R23, R24, R18 ;  /* 0x0000001817127223 */ /* 0x000fc80000000012 */
[----:B------:R-:W-:-:S04]  /*0550*/  FFMA R9, R9, R10, R18 ;  /* 0x0000000a09097223 */ /* 0x000fc80000000012 */
[----:B------:R-:W-:-:S04]  /*0560*/  FFMA R12, R12, R11, R9 ;  /* 0x0000000b0c0c7223 */ /* 0x000fc80000000009 */
[----:B------:R-:W-:Y:S01]  /*0570*/  FFMA R15, R25, R26, R12 ;  /* 0x0000001a190f7223 */ /* 0x000fe2000000000c */
[----:B------:R-:W-:Y:S06]  /*0580*/  BRA.U UP1, `(.L_x_82) ;  /* 0xfffffffd011c7547 */ /* 0x000fec000b83ffff */
.L_x_81:
[----:B------:R-:W-:Y:S05]  /*0590*/  BRA.U !UP0, `(.L_x_80) ;  /* 0x0000000508307547 */ /* 0x000fea000b800000 */
[----:B------:R-:W-:Y:S02]  /*05a0*/  UISETP.GE.U32.AND UP0, UPT, UR9, 0x8, UPT ;  /* 0x000000080900788c */ /* 0x000fe4000bf06070 */
[----:B------:R-:W-:-:S04]  /*05b0*/  ULOP3.LUT UR5, UR8, 0x7, URZ, 0xc0, !UPT ;  /* 0x0000000708057892 */ /* 0x000fc8000f8ec0ff */
[----:B------:R-:W-:-:S03]  /*05c0*/  UISETP.NE.AND UP1, UPT, UR5, URZ, UPT ;  /* 0x000000ff0500728c */ /* 0x000fc6000bf25270 */
[----:B------:R-:W-:Y:S08]  /*05d0*/  BRA.U !UP0, `(.L_x_83) ;  /* 0x0000000108787547 */ /* 0x000ff0000b800000 */
[----:B------:R-:W0:Y:S01]  /*05e0*/  LDC.64 R2, c[0x0][0x380] ;  /* 0x0000e000ff027b82 */ /* 0x000e220000000a00 */
[----:B------:R-:W-:-:S07]  /*05f0*/  IADD3 R9, PT, PT, R7, R8, RZ ;  /* 0x0000000807097210 */ /* 0x000fce0007ffe0ff */
[----:B------:R-:W1:Y:S01]  /*0600*/  LDC.64 R4, c[0x0][0x388] ;  /* 0x0000e200ff047b82 */ /* 0x000e620000000a00 */
[----:B0-----:R-:W-:-:S05]  /*0610*/  IMAD.WIDE R2, R9, 0x4, R2 ;  /* 0x0000000409027825 */ /* 0x001fca00078e0202 */
[----:B------:R-:W2:Y:S01]  /*0620*/  LDG.E R10, desc[UR16][R2.64] ;  /* 0x00000010020a7981 */ /* 0x000ea2000c1e1900 */
[----:B-1----:R-:W-:-:S03]  /*0630*/  IMAD.WIDE.U32 R4, R8, 0x4, R4 ;  /* 0x0000000408047825 */ /* 0x002fc600078e0004 */
[----:B------:R-:W3:Y:S04]  /*0640*/  LDG.E R13, desc[UR16][R2.64+0x4] ;  /* 0x00000410020d7981 */ /* 0x000ee8000c1e1900 */
[----:B------:R-:W2:Y:S04]  /*0650*/  LDG.E R11, desc[UR16][R4.64] ;  /* 0x00000010040b7981 */ /* 0x000ea8000c1e1900 */
        /* <DEDUP_REMOVED lines=13> */
[----:B------:R-:W-:Y:S01]  /*0730*/  IADD3 R8, PT, PT, R8, 0x8, RZ ;  /* 0x0000000808087810 */ /* 0x000fe20007ffe0ff */
[----:B--2---:R-:W-:-:S04]  /*0740*/  FFMA R10, R10, R11, R15 ;  /* 0x0000000b0a0a7223 */ /* 0x004fc8000000000f */
[----:B---3--:R-:W-:-:S04]  /*0750*/  FFMA R10, R13, R12, R10 ;  /* 0x0000000c0d0a7223 */ /* 0x008fc8000000000a */
[----:B----4-:R-:W-:-:S04]  /*0760*/  FFMA R10, R17, R14, R10 ;  /* 0x0000000e110a7223 */ /* 0x010fc8000000000a */
[----:B-----5:R-:W-:-:S04]  /*0770*/  FFMA R10, R19, R16, R10 ;  /* 0x00000010130a7223 */ /* 0x020fc8000000000a */
[----:B------:R-:W-:-:S04]  /*0780*/  FFMA R10, R21, R18, R10 ;  /* 0x00000012150a7223 */ /* 0x000fc8000000000a */
[----:B------:R-:W-:-:S04]  /*0790*/  FFMA R23, R23, R20, R10 ;  /* 0x0000001417177223 */ /* 0x000fc8000000000a */
[----:B------:R-:W-:-:S04]  /*07a0*/  FFMA R6, R6, R9, R23 ;  /* 0x0000000906067223 */ /* 0x000fc80000000017 */
[----:B------:R-:W-:-:S07]  /*07b0*/  FFMA R15, R25, R22, R6 ;  /* 0x00000016190f7223 */ /* 0x000fce0000000006 */
.L_x_83:
        /* <DEDUP_REMOVED lines=17> */
[----:B------:R-:W5:Y:S01]  /*08d0*/  LDG.E R14, desc[UR16][R4.64+0xc] ;  /* 0x00000c10040e7981 */ /* 0x000f62000c1e1900 */
[----:B------:R-:W-:Y:S01]  /*08e0*/  IADD3 R8, PT, PT, R8, 0x4, RZ ;  /* 0x0000000408087810 */ /* 0x000fe20007ffe0ff */
[----:B--2---:R-:W-:-:S04]  /*08f0*/  FFMA R6, R6, R9, R15 ;  /* 0x0000000906067223 */ /* 0x004fc8000000000f */
[----:B---3--:R-:W-:-:S04]  /*0900*/  FFMA R6, R11, R10, R6 ;  /* 0x0000000a0b067223 */ /* 0x008fc80000000006 */
[----:B----4-:R-:W-:-:S04]  /*0910*/  FFMA R6, R13, R12, R6 ;  /* 0x0000000c0d067223 */ /* 0x010fc80000000006 */
[----:B-----5:R-:W-:-:S07]  /*0920*/  FFMA R15, R17, R14, R6 ;  /* 0x0000000e110f7223 */ /* 0x020fce0000000006 */
.L_x_84:
[----:B------:R-:W-:Y:S05]  /*0930*/  BRA.U !UP1, `(.L_x_80) ;  /* 0x0000000109487547 */ /* 0x000fea000b800000 */
[----:B------:R-:W0:Y:S01]  /*0940*/  LDC.64 R2, c[0x0][0x388] ;  /* 0x0000e200ff027b82 */ /* 0x000e220000000a00 */
[----:B------:R-:W-:Y:S01]  /*0950*/  IADD3 R7, PT, PT, R7, R8, RZ ;  /* 0x0000000807077210 */ /* 0x000fe20007ffe0ff */
[----:B------:R-:W-:-:S06]  /*0960*/  UIADD3 UR4, UPT, UPT, -UR4, URZ, URZ ;  /* 0x000000ff04047290 */ /* 0x000fcc000fffe1ff */
[----:B------:R-:W1:Y:S01]  /*0970*/  LDC.64 R10, c[0x0][0x380] ;  /* 0x0000e000ff0a7b82 */ /* 0x000e620000000a00 */
[----:B0-----:R-:W-:-:S03]  /*0980*/  IMAD.WIDE.U32 R2, R8, 0x4, R2 ;  /* 0x0000000408027825 */ /* 0x001fc600078e0002 */
[----:B------:R-:W-:Y:S02]  /*0990*/  MOV R6, R2 ;  /* 0x0000000200067202 */ /* 0x000fe40000000f00 */
[----:B------:R-:W-:-:S07]  /*09a0*/  MOV R5, R3 ;  /* 0x0000000300057202 */ /* 0x000fce0000000f00 */
.L_x_85:
[----:B-1----:R-:W-:Y:S01]  /*09b0*/  IMAD.WIDE R2, R7, 0x4, R10 ;  /* 0x0000000407027825 */ /* 0x002fe200078e020a */
[----:B------:R-:W-:-:S05]  /*09c0*/  MOV R4, R6 ;  /* 0x0000000600047202 */ /* 0x000fca0000000f00 */
[----:B------:R-:W2:Y:S04]  /*09d0*/  LDG.E R2, desc[UR16][R2.64] ;  /* 0x0000001002027981 */ /* 0x000ea8000c1e1900 */
[----:B------:R0:W2:Y:S01]  /*09e0*/  LDG.E R4, desc[UR16][R4.64] ;  /* 0x0000001004047981 */ /* 0x0000a2000c1e1900 */
[----:B------:R-:W-:Y:S01]  /*09f0*/  UIADD3 UR4, UPT, UPT, UR4, 0x1, URZ ;  /* 0x0000000104047890 */ /* 0x000fe2000fffe0ff */
[----:B------:R-:W-:Y:S02]  /*0a00*/  IADD3 R6, P0, PT, R6, 0x4, RZ ;  /* 0x0000000406067810 */ /* 0x000fe40007f1e0ff */
[----:B------:R-:W-:Y:S01]  /*0a10*/  IADD3 R7, PT, PT, R7, 0x1, RZ ;  /* 0x0000000107077810 */ /* 0x000fe20007ffe0ff */
[----:B------:R-:W-:Y:S01]  /*0a20*/  UISETP.NE.AND UP0, UPT, UR4, URZ, UPT ;  /* 0x000000ff0400728c */ /* 0x000fe2000bf05270 */
[----:B0-----:R-:W-:Y:S01]  /*0a30*/  IADD3.X R5, PT, PT, RZ, R5, RZ, P0, !PT ;  /* 0x00000005ff057210 */ /* 0x001fe200007fe4ff */
[----:B--2---:R-:W-:-:S07]  /*0a40*/  FFMA R15, R2, R4, R15 ;  /* 0x00000004020f7223 */ /* 0x004fce000000000f */
[----:B------:R-:W-:Y:S05]  /*0a50*/  BRA.U UP0, `(.L_x_85) ;  /* 0xfffffffd00d47547 */ /* 0x000fea000b83ffff */
.L_x_80:
[----:B------:R-:W0:Y:S02]  /*0a60*/  LDC.64 R2, c[0x0][0x398] ;  /* 0x0000e600ff027b82 */ /* 0x000e240000000a00 */
[----:B0-----:R-:W-:-:S05]  /*0a70*/  IMAD.WIDE R2, R0, 0x4, R2 ;  /* 0x0000000400027825 */ /* 0x001fca00078e0202 */
[----:B------:R-:W-:Y:S01]  /*0a80*/  STG.E desc[UR16][R2.64], R15 ;  /* 0x0000000f02007986 */ /* 0x000fe2000c101910 */
[----:B------:R-:W-:Y:S05]  /*0a90*/  EXIT ;  /* 0x000000000000794d */ /* 0x000fea0003800000 */
.L_x_86:
        /* <DEDUP_REMOVED lines=14> */
.L_x_105:


//--------------------- .nv.shared.reserved.0     --------------------------
	.section	.nv.shared.reserved.0,"aw",@nobits
	.weak		__nv_reservedSMEM_offset_0_alias
	.size		__nv_reservedSMEM_offset_0_alias, 0, 64
	.other		__nv_reservedSMEM_offset_0_alias,@"STO_CUDA_RESERVED_SHARED STV_DEFAULT"
__nv_reservedSMEM_offset_0_alias:
	.zero		0
	.zero		64


//--------------------- .nv.constant0._Z21update_correct_labels8c_matrixPiS0_ --------------------------
	.section	.nv.constant0._Z21update_correct_labels8c_matrixPiS0_,"a",@progbits
	.sectionflags	@""
	.align	4
.nv.constant0._Z21update_correct_labels8c_matrixPiS0_:
	.zero		952


//--------------------- .nv.constant0._Z20weight_update_kernel8c_matrixS_S_f --------------------------
	.section	.nv.constant0._Z20weight_update_kernel8c_matrixS_S_f,"a",@progbits
	.sectionflags	@""
	.align	4
.nv.constant0._Z20weight_update_kernel8c_matrixS_S_f:
	.zero		1020


//--------------------- .nv.constant0._Z17mean_square_errorPfS_m --------------------------
	.section	.nv.constant0._Z17mean_square_errorPfS_m,"a",@progbits
	.sectionflags	@""
	.align	4
.nv.constant0._Z17mean_square_errorPfS_m:
	.zero		920


//--------------------- .nv.constant0._Z13cross_entropyPfS_m --------------------------
	.section	.nv.constant0._Z13cross_entropyPfS_m,"a",@progbits
	.sectionflags	@""
	.align	4
.nv.constant0._Z13cross_entropyPfS_m:
	.zero		920


//--------------------- .nv.constant0._Z20sigmoid_square_error8c_matrixS_Pi --------------------------
	.section	.nv.constant0._Z20sigmoid_square_error8c_matrixS_Pi,"a",@progbits
	.sectionflags	@""
	.align	4
.nv.constant0._Z20sigmoid_square_error8c_matrixS_Pi:
	.zero		984


//--------------------- .nv.constant0._Z21softmax_crossen_error8c_matrixS_Pi --------------------------
	.section	.nv.constant0._Z21softmax_crossen_error8c_matrixS_Pi,"a",@progbits
	.sectionflags	@""
	.align	4
.nv.constant0._Z21softmax_crossen_error8c_matrixS_Pi:
	.zero		984


//--------------------- .nv.constant0._Z14softmax_kernel8c_matrixS_ --------------------------
	.section	.nv.constant0._Z14softmax_kernel8c_matrixS_,"a",@progbits
	.sectionflags	@""
	.align	4
.nv.constant0._Z14softmax_kernel8c_matrixS_:
	.zero		976


//--------------------- .nv.constant0._Z15relu_derivative8c_matrixS_ --------------------------
	.section	.nv.constant0._Z15relu_derivative8c_matrixS_,"a",@progbits
	.sectionflags	@""
	.align	4
.nv.constant0._Z15relu_derivative8c_matrixS_:
	.zero		976


//--------------------- .nv.constant0._Z14elementwisemul8c_matrixS_S_ --------------------------
	.section	.nv.constant0._Z14elementwisemul8c_matrixS_S_,"a",@progbits
	.sectionflags	@""
	.align	4
.nv.constant0._Z14elementwisemul8c_matrixS_S_:
	.zero		1016


//--------------------- .nv.constant0._Z18sigmoid_derivativePfS_m --------------------------
	.section	.nv.constant0._Z18sigmoid_derivativePfS_m,"a",@progbits
	.sectionflags	@""
	.align	4
.nv.constant0._Z18sigmoid_derivativePfS_m:
	.zero		920


//--------------------- .nv.constant0._Z14sigmoid_kernelPfS_m --------------------------
	.section	.nv.constant0._Z14sigmoid_kernelPfS_m,"a",@progbits
	.sectionflags	@""
	.align	4
.nv.constant0._Z14sigmoid_kernelPfS_m:
	.zero		920


//--------------------- .nv.constant0._Z11relu_kernel8c_matrixS_ --------------------------
	.section	.nv.constant0._Z11relu_kernel8c_matrixS_,"a",@progbits
	.sectionflags	@""
	.align	4
.nv.constant0._Z11relu_kernel8c_matrixS_:
	.zero		976


//--------------------- .nv.constant0._Z10matmulmatT8c_matrixS_S_ --------------------------
	.section	.nv.constant0._Z10matmulmatT8c_matrixS_S_,"a",@progbits
	.sectionflags	@""
	.align	4
.nv.constant0._Z10matmulmatT8c_matrixS_S_:
	.zero		1016


//--------------------- .nv.constant0._Z9matmulmat8c_matrixS_S_ --------------------------
	.section	.nv.constant0._Z9matmulmat8c_matrixS_S_,"a",@progbits
	.sectionflags	@""
	.align	4
.nv.constant0._Z9matmulmat8c_matrixS_S_:
	.zero		1016


//--------------------- .nv.constant0._Z9matmulvecPfS_iiS_ --------------------------
	.section	.nv.constant0._Z9matmulvecPfS_iiS_,"a",@progbits
	.sectionflags	@""
	.align	4
.nv.constant0._Z9matmulvecPfS_iiS_:
	.zero		928


//--------------------- SYMBOLS --------------------------

	.type		.nv.reservedSmem.offset0,@object
	.size		.nv.reservedSmem.offset0,0x4
